// auto-generated by cutlass_sweep.gemm — config: {"arch": "sm_90", "cluster_m": 1, "cluster_n": 1, "dtype": "bf16", "dtype_b": "bf16", "layout": "nt", "stages": 0, "tile_k": 64, "tile_m": 192, "tile_n": 176}
#include "cutlass/cutlass.h"
#include "cutlass/gemm/collective/collective_builder.hpp"
#include "cutlass/gemm/device/gemm_universal_adapter.h"
#include "cutlass/gemm/kernel/gemm_universal.hpp"
#include "cutlass/epilogue/collective/collective_builder.hpp"

using ElemA = cutlass::bfloat16_t;
using ElemB = cutlass::bfloat16_t;
using ElemCD = cutlass::bfloat16_t;
using Acc  = float;
using TileShape    = cute::Shape<cute::_192, cute::_176, cute::_64>;
using ClusterShape = cute::Shape<cute::_1, cute::_1, cute::_1>;

using CollectiveEpilogue = typename cutlass::epilogue::collective::CollectiveBuilder<
    cutlass::arch::Sm90, cutlass::arch::OpClassTensorOp,
    TileShape, ClusterShape,
    cutlass::epilogue::collective::EpilogueTileAuto,
    Acc, Acc,
    ElemCD, cutlass::layout::RowMajor, 128 / cutlass::sizeof_bits<ElemCD>::value,
    ElemCD, cutlass::layout::RowMajor, 128 / cutlass::sizeof_bits<ElemCD>::value,
    cutlass::epilogue::collective::EpilogueScheduleAuto
  >::CollectiveOp;

using CollectiveMainloop = typename cutlass::gemm::collective::CollectiveBuilder<
    cutlass::arch::Sm90, cutlass::arch::OpClassTensorOp,
    ElemA, cutlass::layout::RowMajor, 128 / cutlass::sizeof_bits<ElemA>::value,
    ElemB, cutlass::layout::ColumnMajor, 128 / cutlass::sizeof_bits<ElemB>::value,
    Acc,
    TileShape, ClusterShape,
    cutlass::gemm::collective::StageCountAutoCarveout<static_cast<int>(sizeof(typename CollectiveEpilogue::SharedStorage))>,
    cutlass::gemm::collective::KernelScheduleAuto
  >::CollectiveOp;

using GemmKernel = cutlass::gemm::kernel::GemmUniversal<
    cute::Shape<int,int,int,int>,
    CollectiveMainloop,
    CollectiveEpilogue
>;
using Gemm = cutlass::gemm::device::GemmUniversalAdapter<GemmKernel>;

// Force the device kernel symbol into the cubin without needing a host main.
auto* _anchor = &cutlass::device_kernel<GemmKernel>;


// ===== COMPILED SASS (sm_90a) =====

	.target	sm_90a

	.elftype	@"ET_EXEC"


//--------------------- .note.nv.tkinfo           --------------------------
	.section	.note.nv.tkinfo,"",@"SHT_NOTE"
	.sectionflags	@"SHF_NOTE_NV_TKINFO"
	.tkinfo
        /*0018*/ 	.word	0x00000002
        /*0030*/ 	.string	""
        /*0030*/ 	.string	"ptxas"
        /*0030*/ 	.string	"Cuda compilation tools, release 13.0, V13.0.88"
        /*0030*/ 	.string	"Build cuda_13.0.r13.0/compiler.36424714_0"
        /*0030*/ 	.string	"-arch sm_90a -m 64 "



//--------------------- .note.nv.cuinfo           --------------------------
	.section	.note.nv.cuinfo,"",@"SHT_NOTE"
	.sectionflags	@"SHF_NOTE_NV_CUINFO"
        /*0018*/ 	.short	0x0002
        /*001a*/ 	.short	0x005a
        /*001c*/ 	.short	0x0082
	.zero		2


//--------------------- .nv.info                  --------------------------
	.section	.nv.info,"",@"SHT_CUDA_INFO"
	.align	4


	//----- nvinfo : EIATTR_REGCOUNT
	.align		4
        /*0000*/ 	.byte	0x04, 0x2f
        /*0002*/ 	.short	(.L_15 - .L_14)
	.align		4
.L_14:
        /*0004*/ 	.word	index@(_ZN7cutlass13device_kernelINS_4gemm6kernel13GemmUniversalIN4cute5tupleIJiiiiEEENS1_10collective13CollectiveMmaINS1_34MainloopSm90TmaGmmaWarpSpecializedILi4ENS5_IJNS4_1CILi1EEESB_SB_EEENS1_35KernelTmaWarpSpecializedCooperativeEEENS5_IJNSA_ILi192EEENSA_ILi176EEENSA_ILi64EEEEEENS_10bfloat16_tENS5_IJlSB_lEEESJ_SK_NS4_8TiledMMAINS4_8MMA_AtomIJNS4_4SM904GMMA27MMA_64x16x16_F32BF16BF16_SSILNSO_5MajorE0ELSQ_0ELNSO_7ScaleInE1ELSR_1EEEEEENS4_6LayoutINS5_IJNSA_ILi2EEESB_SB_EEENS5_IJSB_NSA_ILi0EEESX_EEEEENS5_IJNS4_10UnderscoreES10_S10_EEEEENS4_13SM90_TMA_LOADENS4_14ComposedLayoutINS4_7SwizzleILi3ELi4ELi3EEENS4_18smem_ptr_flag_bitsILi16EEENSU_INS5_IJNSA_ILi8EEESH_EEENS5_IJSH_SB_EEEEEEEvNS4_8identityES13_S1D_vS1E_EENS_8epilogue10collective6detail29Sm90TmaWarpSpecializedAdapterINS1H_15DefaultEpilogueISJ_SK_SK_NS1G_6thread17LinearCombinationISJ_Li1EffLNS1L_9ScaleType4KindE0ELNS_15FloatRoundStyleE2ESJ_EENS1_15EpilogueDefaultEEEEEvvEEEEvNT_6ParamsE)
        /*0008*/ 	.word	0x000000a8


	//----- nvinfo : EIATTR_FRAME_SIZE
	.align		4
.L_15:
        /*000c*/ 	.byte	0x04, 0x11
        /*000e*/ 	.short	(.L_17 - .L_16)
	.align		4
.L_16:
        /*0010*/ 	.word	index@(_ZN7cutlass13device_kernelINS_4gemm6kernel13GemmUniversalIN4cute5tupleIJiiiiEEENS1_10collective13CollectiveMmaINS1_34MainloopSm90TmaGmmaWarpSpecializedILi4ENS5_IJNS4_1CILi1EEESB_SB_EEENS1_35KernelTmaWarpSpecializedCooperativeEEENS5_IJNSA_ILi192EEENSA_ILi176EEENSA_ILi64EEEEEENS_10bfloat16_tENS5_IJlSB_lEEESJ_SK_NS4_8TiledMMAINS4_8MMA_AtomIJNS4_4SM904GMMA27MMA_64x16x16_F32BF16BF16_SSILNSO_5MajorE0ELSQ_0ELNSO_7ScaleInE1ELSR_1EEEEEENS4_6LayoutINS5_IJNSA_ILi2EEESB_SB_EEENS5_IJSB_NSA_ILi0EEESX_EEEEENS5_IJNS4_10UnderscoreES10_S10_EEEEENS4_13SM90_TMA_LOADENS4_14ComposedLayoutINS4_7SwizzleILi3ELi4ELi3EEENS4_18smem_ptr_flag_bitsILi16EEENSU_INS5_IJNSA_ILi8EEESH_EEENS5_IJSH_SB_EEEEEEEvNS4_8identityES13_S1D_vS1E_EENS_8epilogue10collective6detail29Sm90TmaWarpSpecializedAdapterINS1H_15DefaultEpilogueISJ_SK_SK_NS1G_6thread17LinearCombinationISJ_Li1EffLNS1L_9ScaleType4KindE0ELNS_15FloatRoundStyleE2ESJ_EENS1_15EpilogueDefaultEEEEEvvEEEEvNT_6ParamsE)
        /*0014*/ 	.word	0x00000000


	//----- nvinfo : EIATTR_MIN_STACK_SIZE
	.align		4
.L_17:
        /*0018*/ 	.byte	0x04, 0x12
        /*001a*/ 	.short	(.L_19 - .L_18)
	.align		4
.L_18:
        /*001c*/ 	.word	index@(_ZN7cutlass13device_kernelINS_4gemm6kernel13GemmUniversalIN4cute5tupleIJiiiiEEENS1_10collective13CollectiveMmaINS1_34MainloopSm90TmaGmmaWarpSpecializedILi4ENS5_IJNS4_1CILi1EEESB_SB_EEENS1_35KernelTmaWarpSpecializedCooperativeEEENS5_IJNSA_ILi192EEENSA_ILi176EEENSA_ILi64EEEEEENS_10bfloat16_tENS5_IJlSB_lEEESJ_SK_NS4_8TiledMMAINS4_8MMA_AtomIJNS4_4SM904GMMA27MMA_64x16x16_F32BF16BF16_SSILNSO_5MajorE0ELSQ_0ELNSO_7ScaleInE1ELSR_1EEEEEENS4_6LayoutINS5_IJNSA_ILi2EEESB_SB_EEENS5_IJSB_NSA_ILi0EEESX_EEEEENS5_IJNS4_10UnderscoreES10_S10_EEEEENS4_13SM90_TMA_LOADENS4_14ComposedLayoutINS4_7SwizzleILi3ELi4ELi3EEENS4_18smem_ptr_flag_bitsILi16EEENSU_INS5_IJNSA_ILi8EEESH_EEENS5_IJSH_SB_EEEEEEEvNS4_8identityES13_S1D_vS1E_EENS_8epilogue10collective6detail29Sm90TmaWarpSpecializedAdapterINS1H_15DefaultEpilogueISJ_SK_SK_NS1G_6thread17LinearCombinationISJ_Li1EffLNS1L_9ScaleType4KindE0ELNS_15FloatRoundStyleE2ESJ_EENS1_15EpilogueDefaultEEEEEvvEEEEvNT_6ParamsE)
        /*0020*/ 	.word	0x00000000
.L_19:


//--------------------- .nv.compat                --------------------------
	.section	.nv.compat,"",@"SHT_CUDA_COMPAT_INFO"
	.align	4
        /*0000*/ 	.byte	0x02, 0x09, 0x01, 0x00, 0x02, 0x02, 0x04, 0x00, 0x02, 0x05, 0x05, 0x00, 0x03, 0x07, 0x01, 0x01
        /*0010*/ 	.byte	0x02, 0x03, 0x01, 0x00, 0x02, 0x06, 0x01, 0x00, 0x04, 0x0b, 0x08, 0x00, 0x00, 0x00, 0x00, 0x00
        /*0020*/ 	.byte	0x00, 0x00, 0x00, 0x00


//--------------------- .nv.info._ZN7cutlass13device_kernelINS_4gemm6kernel13GemmUniversalIN4cute5tupleIJiiiiEEENS1_10collective13CollectiveMmaINS1_34MainloopSm90TmaGmmaWarpSpecializedILi4ENS5_IJNS4_1CILi1EEESB_SB_EEENS1_35KernelTmaWarpSpecializedCooperativeEEENS5_IJNSA_ILi192EEENSA_ILi176EEENSA_ILi64EEEEEENS_10bfloat16_tENS5_IJlSB_lEEESJ_SK_NS4_8TiledMMAINS4_8MMA_AtomIJNS4_4SM904GMMA27MMA_64x16x16_F32BF16BF16_SSILNSO_5MajorE0ELSQ_0ELNSO_7ScaleInE1ELSR_1EEEEEENS4_6LayoutINS5_IJNSA_ILi2EEESB_SB_EEENS5_IJSB_NSA_ILi0EEESX_EEEEENS5_IJNS4_10UnderscoreES10_S10_EEEEENS4_13SM90_TMA_LOADENS4_14ComposedLayoutINS4_7SwizzleILi3ELi4ELi3EEENS4_18smem_ptr_flag_bitsILi16EEENSU_INS5_IJNSA_ILi8EEESH_EEENS5_IJSH_SB_EEEEEEEvNS4_8identityES13_S1D_vS1E_EENS_8epilogue10collective6detail29Sm90TmaWarpSpecializedAdapterINS1H_15DefaultEpilogueISJ_SK_SK_NS1G_6thread17LinearCombinationISJ_Li1EffLNS1L_9ScaleType4KindE0ELNS_15FloatRoundStyleE2ESJ_EENS1_15EpilogueDefaultEEEEEvvEEEEvNT_6ParamsE --------------------------
	.section	.nv.info._ZN7cutlass13device_kernelINS_4gemm6kernel13GemmUniversalIN4cute5tupleIJiiiiEEENS1_10collective13CollectiveMmaINS1_34MainloopSm90TmaGmmaWarpSpecializedILi4ENS5_IJNS4_1CILi1EEESB_SB_EEENS1_35KernelTmaWarpSpecializedCooperativeEEENS5_IJNSA_ILi192EEENSA_ILi176EEENSA_ILi64EEEEEENS_10bfloat16_tENS5_IJlSB_lEEESJ_SK_NS4_8TiledMMAINS4_8MMA_AtomIJNS4_4SM904GMMA27MMA_64x16x16_F32BF16BF16_SSILNSO_5MajorE0ELSQ_0ELNSO_7ScaleInE1ELSR_1EEEEEENS4_6LayoutINS5_IJNSA_ILi2EEESB_SB_EEENS5_IJSB_NSA_ILi0EEESX_EEEEENS5_IJNS4_10UnderscoreES10_S10_EEEEENS4_13SM90_TMA_LOADENS4_14ComposedLayoutINS4_7SwizzleILi3ELi4ELi3EEENS4_18smem_ptr_flag_bitsILi16EEENSU_INS5_IJNSA_ILi8EEESH_EEENS5_IJSH_SB_EEEEEEEvNS4_8identityES13_S1D_vS1E_EENS_8epilogue10collective6detail29Sm90TmaWarpSpecializedAdapterINS1H_15DefaultEpilogueISJ_SK_SK_NS1G_6thread17LinearCombinationISJ_Li1EffLNS1L_9ScaleType4KindE0ELNS_15FloatRoundStyleE2ESJ_EENS1_15EpilogueDefaultEEEEEvvEEEEvNT_6ParamsE,"",@"SHT_CUDA_INFO"
	.sectionflags	@""
	.align	4


	//----- nvinfo : EIATTR_CUDA_API_VERSION
	.align		4
        /*0000*/ 	.byte	0x04, 0x37
        /*0002*/ 	.short	(.L_21 - .L_20)
.L_20:
        /*0004*/ 	.word	0x00000082


	//----- nvinfo : EIATTR_KPARAM_INFO
	.align		4
.L_21:
        /*0008*/ 	.byte	0x04, 0x17
        /*000a*/ 	.short	(.L_23 - .L_22)
.L_22:
        /*000c*/ 	.word	0x00000000
        /*0010*/ 	.short	0x0000
        /*0012*/ 	.short	0x0070
        /*0014*/ 	.byte	0x00, 0xf0, 0x01, 0x10


	//----- nvinfo : EIATTR_SPARSE_MMA_MASK
	.align		4
.L_23:
        /*0018*/ 	.byte	0x03, 0x50
        /*001a*/ 	.short	0x0000


	//----- nvinfo : EIATTR_MAXREG_COUNT
	.align		4
        /*001c*/ 	.byte	0x03, 0x1b
        /*001e*/ 	.short	0x00a8


	//----- nvinfo : EIATTR_NUM_BARRIERS
	.align		4
        /*0020*/ 	.byte	0x02, 0x4c
        /*0022*/ 	.byte	0x01
	.zero		1


	//----- nvinfo : EIATTR_EXTERNS
	.align		4
        /*0024*/ 	.byte	0x04, 0x0f
        /*0026*/ 	.short	(.L_25 - .L_24)


	//   ....[0]....
	.align		4
.L_24:
        /*0028*/ 	.word	index@(__assertfail)


	//----- nvinfo : EIATTR_MERCURY_ISA_VERSION
	.align		4
.L_25:
        /*002c*/ 	.byte	0x03, 0x5f
        /*002e*/ 	.short	0x0101


	//----- nvinfo : EIATTR_INT_WARP_WIDE_INSTR_OFFSETS
	.align		4
        /*0030*/ 	.byte	0x04, 0x31
        /*0032*/ 	.short	(.L_27 - .L_26)


	//   ....[0]....
.L_26:
        /*0034*/ 	.word	0x000003c0


	//   ....[1]....
        /*0038*/ 	.word	0x000003d0


	//   ....[2]....
        /*003c*/ 	.word	0x000004b0


	//----- nvinfo : EIATTR_COOP_GROUP_MASK_REGIDS
	.align		4
.L_27:
        /*0040*/ 	.byte	0x04, 0x29
        /*0042*/ 	.short	(.L_29 - .L_28)


	//   ....[0]....
.L_28:
        /*0044*/ 	.word	0xffffffff


	//   ....[1]....
        /*0048*/ 	.word	0xffffffff


	//   ....[2]....
        /*004c*/ 	.word	0xffffffff


	//   ....[3]....
        /*0050*/ 	.word	0xffffffff


	//   ....[4]....
        /*0054*/ 	.word	0xffffffff


	//----- nvinfo : EIATTR_COOP_GROUP_INSTR_OFFSETS
	.align		4
.L_29:
        /*0058*/ 	.byte	0x04, 0x28
        /*005a*/ 	.short	(.L_31 - .L_30)


	//   ....[0]....
.L_30:
        /*005c*/ 	.word	0x00000060


	//   ....[1]....
        /*0060*/ 	.word	0x00000070


	//   ....[2]....
        /*0064*/ 	.word	0x00000130


	//   ....[3]....
        /*0068*/ 	.word	0x000002c0


	//   ....[4]....
        /*006c*/ 	.word	0x00000fa0


	//----- nvinfo : EIATTR_REG_RECONFIG
	.align		4
.L_31:
        /*0070*/ 	.byte	0x01, 0x54
	.zero		2


	//----- nvinfo : EIATTR_SYSCALL_OFFSETS
	.align		4
        /*0074*/ 	.byte	0x04, 0x46
        /*0076*/ 	.short	(.L_33 - .L_32)


	//   ....[0]....
.L_32:
        /*0078*/ 	.word	0x00001150


	//----- nvinfo : EIATTR_MBARRIER_INSTR_OFFSETS
	.align		4
.L_33:
        /*007c*/ 	.byte	0x04, 0x39
        /*007e*/ 	.short	(.L_35 - .L_34)


	//   ....[0]....
.L_34:
        /*0080*/ 	.word	0x00000230
        /*0084*/ 	.word	0x000000ff
        /*0088*/ 	.word	0x00000000
        /*008c*/ 	.short	0x0100
        /*008e*/ 	.byte	0x08
	.zero		1


	//   ....[1]....
        /*0090*/ 	.word	0x00000240
        /*0094*/ 	.word	0x000000ff
        /*0098*/ 	.word	0x00000020
        /*009c*/ 	.short	0x0100
        /*009e*/ 	.byte	0x08
	.zero		1


	//   ....[2]....
        /*00a0*/ 	.word	0x00000250
        /*00a4*/ 	.word	0x000000ff
        /*00a8*/ 	.word	0x00000008
        /*00ac*/ 	.short	0x0100
        /*00ae*/ 	.byte	0x08
	.zero		1


	//   ....[3]....
        /*00b0*/ 	.word	0x00000260
        /*00b4*/ 	.word	0x000000ff
        /*00b8*/ 	.word	0x00000028
        /*00bc*/ 	.short	0x0100
        /*00be*/ 	.byte	0x08
	.zero		1


	//   ....[4]....
        /*00c0*/ 	.word	0x00000270
        /*00c4*/ 	.word	0x000000ff
        /*00c8*/ 	.word	0x00000010
        /*00cc*/ 	.short	0x0100
        /*00ce*/ 	.byte	0x08
	.zero		1


	//   ....[5]....
        /*00d0*/ 	.word	0x00000280
        /*00d4*/ 	.word	0x000000ff
        /*00d8*/ 	.word	0x00000030
        /*00dc*/ 	.short	0x0100
        /*00de*/ 	.byte	0x08
	.zero		1


	//   ....[6]....
        /*00e0*/ 	.word	0x00000290
        /*00e4*/ 	.word	0x000000ff
        /*00e8*/ 	.word	0x00000018
        /*00ec*/ 	.short	0x0100
        /*00ee*/ 	.byte	0x08
	.zero		1


	//   ....[7]....
        /*00f0*/ 	.word	0x000002a0
        /*00f4*/ 	.word	0x000000ff
        /*00f8*/ 	.word	0x00000038
        /*00fc*/ 	.short	0x0100
        /*00fe*/ 	.byte	0x08
	.zero		1


	//   ....[8]....
        /*0100*/ 	.word	0x00000520
        /*0104*/ 	.word	0x000000ff
        /*0108*/ 	.word	0x00000050
        /*010c*/ 	.short	0x0100
        /*010e*/ 	.byte	0x06
	.zero		1


	//   ....[9]....
        /*0110*/ 	.word	0x00000580
        /*0114*/ 	.word	0x000000ff
        /*0118*/ 	.word	0x00000058
        /*011c*/ 	.short	0x0100
        /*011e*/ 	.byte	0x06
	.zero		1


	//   ....[10]....
        /*0120*/ 	.word	0x000011d0
        /*0124*/ 	.word	0x00000003
        /*0128*/ 	.word	0x00000000
        /*012c*/ 	.short	0x010a
        /*012e*/ 	.byte	0x3f
	.zero		1


	//   ....[11]....
        /*0130*/ 	.word	0x00001210
        /*0134*/ 	.word	0x00000003
        /*0138*/ 	.word	0x00000000
        /*013c*/ 	.short	0x010a
        /*013e*/ 	.byte	0x3f
	.zero		1


	//   ....[12]....
        /*0140*/ 	.word	0x00003510
        /*0144*/ 	.word	0x000000ff
        /*0148*/ 	.word	0x00000000
        /*014c*/ 	.short	0x010a
        /*014e*/ 	.byte	0x04
	.zero		1


	//   ....[13]....
        /*0150*/ 	.word	0x00003550
        /*0154*/ 	.word	0x000000ff
        /*0158*/ 	.word	0x00000000
        /*015c*/ 	.short	0x010a
        /*015e*/ 	.byte	0x04
	.zero		1


	//   ....[14]....
        /*0160*/ 	.word	0x000057a0
        /*0164*/ 	.word	0x000000ff
        /*0168*/ 	.word	0x00000000
        /*016c*/ 	.short	0x0101
        /*016e*/ 	.byte	0x04
	.zero		1


	//   ....[15]....
        /*0170*/ 	.word	0x00005940
        /*0174*/ 	.word	0x000000ff
        /*0178*/ 	.word	0x00000000
        /*017c*/ 	.short	0x0101
        /*017e*/ 	.byte	0x04
	.zero		1


	//   ....[16]....
        /*0180*/ 	.word	0x000113f0
        /*0184*/ 	.word	0x0000000c
        /*0188*/ 	.word	0x00000020
        /*018c*/ 	.short	0x010a
        /*018e*/ 	.byte	0x3f
	.zero		1


	//   ....[17]....
        /*0190*/ 	.word	0x000117b0
        /*0194*/ 	.word	0x00000005
        /*0198*/ 	.word	0x00000058
        /*019c*/ 	.short	0x0101
        /*019e*/ 	.byte	0x3f
	.zero		1


	//   ....[18]....
        /*01a0*/ 	.word	0x00011ee0
        /*01a4*/ 	.word	0x00000007
        /*01a8*/ 	.word	0x00000000
        /*01ac*/ 	.short	0x010a
        /*01ae*/ 	.byte	0x3f
	.zero		1


	//   ....[19]....
        /*01b0*/ 	.word	0x00011f60
        /*01b4*/ 	.word	0x00000006
        /*01b8*/ 	.word	0x00000000
        /*01bc*/ 	.short	0x010a
        /*01be*/ 	.byte	0x3f
	.zero		1


	//   ....[20]....
        /*01c0*/ 	.word	0x00011ff0
        /*01c4*/ 	.word	0x00000007
        /*01c8*/ 	.word	0x00000000
        /*01cc*/ 	.short	0x010a
        /*01ce*/ 	.byte	0x3f
	.zero		1


	//   ....[21]....
        /*01d0*/ 	.word	0x00012080
        /*01d4*/ 	.word	0x00000005
        /*01d8*/ 	.word	0x00000000
        /*01dc*/ 	.short	0x010a
        /*01de*/ 	.byte	0x3f
	.zero		1


	//   ....[22]....
        /*01e0*/ 	.word	0x000120e0
        /*01e4*/ 	.word	0x00000003
        /*01e8*/ 	.word	0x00000000
        /*01ec*/ 	.short	0x010a
        /*01ee*/ 	.byte	0x3f
	.zero		1


	//   ....[23]....
        /*01f0*/ 	.word	0x00012140
        /*01f4*/ 	.word	0x00000005
        /*01f8*/ 	.word	0x00000000
        /*01fc*/ 	.short	0x010a
        /*01fe*/ 	.byte	0x3f
	.zero		1


	//   ....[24]....
        /*0200*/ 	.word	0x00012210
        /*0204*/ 	.word	0x0000000c
        /*0208*/ 	.word	0x00000020
        /*020c*/ 	.short	0x010a
        /*020e*/ 	.byte	0x3f
	.zero		1


	//   ....[25]....
        /*0210*/ 	.word	0x000122e0
        /*0214*/ 	.word	0x00000007
        /*0218*/ 	.word	0x00000000
        /*021c*/ 	.short	0x010a
        /*021e*/ 	.byte	0x3f
	.zero		1


	//   ....[26]....
        /*0220*/ 	.word	0x00012330
        /*0224*/ 	.word	0x00000006
        /*0228*/ 	.word	0x00000000
        /*022c*/ 	.short	0x010a
        /*022e*/ 	.byte	0x3f
	.zero		1


	//   ....[27]....
        /*0230*/ 	.word	0x00012380
        /*0234*/ 	.word	0x00000007
        /*0238*/ 	.word	0x00000000
        /*023c*/ 	.short	0x010a
        /*023e*/ 	.byte	0x3f
	.zero		1


	//----- nvinfo : EIATTR_NUM_MBARRIERS
	.align		4
.L_35:
        /*0240*/ 	.byte	0x03, 0x38
        /*0242*/ 	.short	0x000a


	//----- nvinfo : EIATTR_EXIT_INSTR_OFFSETS
	.align		4
        /*0244*/ 	.byte	0x04, 0x1c
        /*0246*/ 	.short	(.L_37 - .L_36)


	//   ....[0]....
.L_36:
        /*0248*/ 	.word	0x000005d0


	//   ....[1]....
        /*024c*/ 	.word	0x00000eb0


	//   ....[2]....
        /*0250*/ 	.word	0x00010a30


	//   ....[3]....
        /*0254*/ 	.word	0x00011080


	//   ....[4]....
        /*0258*/ 	.word	0x000120d0


	//----- nvinfo : EIATTR_MAX_THREADS
	.align		4
.L_37:
        /*025c*/ 	.byte	0x04, 0x05
        /*025e*/ 	.short	(.L_39 - .L_38)
.L_38:
        /*0260*/ 	.word	0x00000180
        /*0264*/ 	.word	0x00000001
        /*0268*/ 	.word	0x00000001


	//----- nvinfo : EIATTR_CRS_STACK_SIZE
	.align		4
.L_39:
        /*026c*/ 	.byte	0x04, 0x1e
        /*026e*/ 	.short	(.L_41 - .L_40)
.L_40:
        /*0270*/ 	.word	0x00000000


	//----- nvinfo : EIATTR_CBANK_PARAM_SIZE
	.align		4
.L_41:
        /*0274*/ 	.byte	0x03, 0x19
        /*0276*/ 	.short	0x0470


	//----- nvinfo : EIATTR_PARAM_CBANK
	.align		4
        /*0278*/ 	.byte	0x04, 0x0a
        /*027a*/ 	.short	(.L_43 - .L_42)
	.align		4
.L_42:
        /*027c*/ 	.word	index@(.nv.constant0._ZN7cutlass13device_kernelINS_4gemm6kernel13GemmUniversalIN4cute5tupleIJiiiiEEENS1_10collective13CollectiveMmaINS1_34MainloopSm90TmaGmmaWarpSpecializedILi4ENS5_IJNS4_1CILi1EEESB_SB_EEENS1_35KernelTmaWarpSpecializedCooperativeEEENS5_IJNSA_ILi192EEENSA_ILi176EEENSA_ILi64EEEEEENS_10bfloat16_tENS5_IJlSB_lEEESJ_SK_NS4_8TiledMMAINS4_8MMA_AtomIJNS4_4SM904GMMA27MMA_64x16x16_F32BF16BF16_SSILNSO_5MajorE0ELSQ_0ELNSO_7ScaleInE1ELSR_1EEEEEENS4_6LayoutINS5_IJNSA_ILi2EEESB_SB_EEENS5_IJSB_NSA_ILi0EEESX_EEEEENS5_IJNS4_10UnderscoreES10_S10_EEEEENS4_13SM90_TMA_LOADENS4_14ComposedLayoutINS4_7SwizzleILi3ELi4ELi3EEENS4_18smem_ptr_flag_bitsILi16EEENSU_INS5_IJNSA_ILi8EEESH_EEENS5_IJSH_SB_EEEEEEEvNS4_8identityES13_S1D_vS1E_EENS_8epilogue10collective6detail29Sm90TmaWarpSpecializedAdapterINS1H_15DefaultEpilogueISJ_SK_SK_NS1G_6thread17LinearCombinationISJ_Li1EffLNS1L_9ScaleType4KindE0ELNS_15FloatRoundStyleE2ESJ_EENS1_15EpilogueDefaultEEEEEvvEEEEvNT_6ParamsE)
        /*0280*/ 	.short	0x0210
        /*0282*/ 	.short	0x0470


	//----- nvinfo : EIATTR_SW_WAR
	.align		4
.L_43:
        /*0284*/ 	.byte	0x04, 0x36
        /*0286*/ 	.short	(.L_45 - .L_44)
.L_44:
        /*0288*/ 	.word	0x00000008
.L_45:


//--------------------- .nv.callgraph             --------------------------
	.section	.nv.callgraph,"",@"SHT_CUDA_CALLGRAPH"
	.align	4
	.sectionentsize	8
	.align		4
        /*0000*/ 	.word	0x00000000
	.align		4
        /*0004*/ 	.word	0xffffffff
	.align		4
        /*0008*/ 	.word	index@(_ZN7cutlass13device_kernelINS_4gemm6kernel13GemmUniversalIN4cute5tupleIJiiiiEEENS1_10collective13CollectiveMmaINS1_34MainloopSm90TmaGmmaWarpSpecializedILi4ENS5_IJNS4_1CILi1EEESB_SB_EEENS1_35KernelTmaWarpSpecializedCooperativeEEENS5_IJNSA_ILi192EEENSA_ILi176EEENSA_ILi64EEEEEENS_10bfloat16_tENS5_IJlSB_lEEESJ_SK_NS4_8TiledMMAINS4_8MMA_AtomIJNS4_4SM904GMMA27MMA_64x16x16_F32BF16BF16_SSILNSO_5MajorE0ELSQ_0ELNSO_7ScaleInE1ELSR_1EEEEEENS4_6LayoutINS5_IJNSA_ILi2EEESB_SB_EEENS5_IJSB_NSA_ILi0EEESX_EEEEENS5_IJNS4_10UnderscoreES10_S10_EEEEENS4_13SM90_TMA_LOADENS4_14ComposedLayoutINS4_7SwizzleILi3ELi4ELi3EEENS4_18smem_ptr_flag_bitsILi16EEENSU_INS5_IJNSA_ILi8EEESH_EEENS5_IJSH_SB_EEEEEEEvNS4_8identityES13_S1D_vS1E_EENS_8epilogue10collective6detail29Sm90TmaWarpSpecializedAdapterINS1H_15DefaultEpilogueISJ_SK_SK_NS1G_6thread17LinearCombinationISJ_Li1EffLNS1L_9ScaleType4KindE0ELNS_15FloatRoundStyleE2ESJ_EENS1_15EpilogueDefaultEEEEEvvEEEEvNT_6ParamsE)
	.align		4
        /*000c*/ 	.word	index@(__assertfail)
	.align		4
        /*0010*/ 	.word	0x00000000
	.align		4
        /*0014*/ 	.word	0xfffffffe
	.align		4
        /*0018*/ 	.word	0x00000000
	.align		4
        /*001c*/ 	.word	0xfffffffd
	.align		4
        /*0020*/ 	.word	0x00000000
	.align		4
        /*0024*/ 	.word	0xfffffffc


//--------------------- .nv.constant4             --------------------------
	.section	.nv.constant4,"a",@progbits
	.align	8
	.align		8
.nv.constant4:
        /*0000*/ 	.dword	__assertfail
	.align		8
        /*0008*/ 	.dword	__unnamed_1
	.align		8
        /*0010*/ 	.dword	_ZN40_INTERNAL_7428b6fa_4_k_cu_4f663de8_125294cuda3std3__45__cpo5beginE
	.align		8
        /*0018*/ 	.dword	_ZN40_INTERNAL_7428b6fa_4_k_cu_4f663de8_125294cuda3std3__45__cpo3endE
	.align		8
        /*0020*/ 	.dword	_ZN40_INTERNAL_7428b6fa_4_k_cu_4f663de8_125294cuda3std3__45__cpo6cbeginE
	.align		8
        /*0028*/ 	.dword	_ZN40_INTERNAL_7428b6fa_4_k_cu_4f663de8_125294cuda3std3__45__cpo4cendE
	.align		8
        /*0030*/ 	.dword	_ZN40_INTERNAL_7428b6fa_4_k_cu_4f663de8_125294cuda3std3__442_GLOBAL__N__7428b6fa_4_k_cu_4f663de8_125296ignoreE
	.align		8
        /*0038*/ 	.dword	_ZN40_INTERNAL_7428b6fa_4_k_cu_4f663de8_125294cuda3std3__419piecewise_constructE
	.align		8
        /*0040*/ 	.dword	_ZN40_INTERNAL_7428b6fa_4_k_cu_4f663de8_125294cuda3std3__48in_placeE
	.align		8
        /*0048*/ 	.dword	_ZN40_INTERNAL_7428b6fa_4_k_cu_4f663de8_125294cuda3std6ranges3__45__cpo4swapE
	.align		8
        /*0050*/ 	.dword	_ZN40_INTERNAL_7428b6fa_4_k_cu_4f663de8_125294cuda3std6ranges3__45__cpo9iter_moveE
	.align		8
        /*0058*/ 	.dword	_ZN40_INTERNAL_7428b6fa_4_k_cu_4f663de8_125294cute7productE
	.align		8
        /*0060*/ 	.dword	_ZN40_INTERNAL_7428b6fa_4_k_cu_4f663de8_125294cute1_E
	.align		8
        /*0068*/ 	.dword	$str$22
	.align		8
        /*0070*/ 	.dword	$str$23


//--------------------- .text._ZN7cutlass13device_kernelINS_4gemm6kernel13GemmUniversalIN4cute5tupleIJiiiiEEENS1_10collective13CollectiveMmaINS1_34MainloopSm90TmaGmmaWarpSpecializedILi4ENS5_IJNS4_1CILi1EEESB_SB_EEENS1_35KernelTmaWarpSpecializedCooperativeEEENS5_IJNSA_ILi192EEENSA_ILi176EEENSA_ILi64EEEEEENS_10bfloat16_tENS5_IJlSB_lEEESJ_SK_NS4_8TiledMMAINS4_8MMA_AtomIJNS4_4SM904GMMA27MMA_64x16x16_F32BF16BF16_SSILNSO_5MajorE0ELSQ_0ELNSO_7ScaleInE1ELSR_1EEEEEENS4_6LayoutINS5_IJNSA_ILi2EEESB_SB_EEENS5_IJSB_NSA_ILi0EEESX_EEEEENS5_IJNS4_10UnderscoreES10_S10_EEEEENS4_13SM90_TMA_LOADENS4_14ComposedLayoutINS4_7SwizzleILi3ELi4ELi3EEENS4_18smem_ptr_flag_bitsILi16EEENSU_INS5_IJNSA_ILi8EEESH_EEENS5_IJSH_SB_EEEEEEEvNS4_8identityES13_S1D_vS1E_EENS_8epilogue10collective6detail29Sm90TmaWarpSpecializedAdapterINS1H_15DefaultEpilogueISJ_SK_SK_NS1G_6thread17LinearCombinationISJ_Li1EffLNS1L_9ScaleType4KindE0ELNS_15FloatRoundStyleE2ESJ_EENS1_15EpilogueDefaultEEEEEvvEEEEvNT_6ParamsE --------------------------
	.section	.text._ZN7cutlass13device_kernelINS_4gemm6kernel13GemmUniversalIN4cute5tupleIJiiiiEEENS1_10collective13CollectiveMmaINS1_34MainloopSm90TmaGmmaWarpSpecializedILi4ENS5_IJNS4_1CILi1EEESB_SB_EEENS1_35KernelTmaWarpSpecializedCooperativeEEENS5_IJNSA_ILi192EEENSA_ILi176EEENSA_ILi64EEEEEENS_10bfloat16_tENS5_IJlSB_lEEESJ_SK_NS4_8TiledMMAINS4_8MMA_AtomIJNS4_4SM904GMMA27MMA_64x16x16_F32BF16BF16_SSILNSO_5MajorE0ELSQ_0ELNSO_7ScaleInE1ELSR_1EEEEEENS4_6LayoutINS5_IJNSA_ILi2EEESB_SB_EEENS5_IJSB_NSA_ILi0EEESX_EEEEENS5_IJNS4_10UnderscoreES10_S10_EEEEENS4_13SM90_TMA_LOADENS4_14ComposedLayoutINS4_7SwizzleILi3ELi4ELi3EEENS4_18smem_ptr_flag_bitsILi16EEENSU_INS5_IJNSA_ILi8EEESH_EEENS5_IJSH_SB_EEEEEEEvNS4_8identityES13_S1D_vS1E_EENS_8epilogue10collective6detail29Sm90TmaWarpSpecializedAdapterINS1H_15DefaultEpilogueISJ_SK_SK_NS1G_6thread17LinearCombinationISJ_Li1EffLNS1L_9ScaleType4KindE0ELNS_15FloatRoundStyleE2ESJ_EENS1_15EpilogueDefaultEEEEEvvEEEEvNT_6ParamsE,"ax",@progbits
	.align	128
.text._ZN7cutlass13device_kernelINS_4gemm6kernel13GemmUniversalIN4cute5tupleIJiiiiEEENS1_10collective13CollectiveMmaINS1_34MainloopSm90TmaGmmaWarpSpecializedILi4ENS5_IJNS4_1CILi1EEESB_SB_EEENS1_35KernelTmaWarpSpecializedCooperativeEEENS5_IJNSA_ILi192EEENSA_ILi176EEENSA_ILi64EEEEEENS_10bfloat16_tENS5_IJlSB_lEEESJ_SK_NS4_8TiledMMAINS4_8MMA_AtomIJNS4_4SM904GMMA27MMA_64x16x16_F32BF16BF16_SSILNSO_5MajorE0ELSQ_0ELNSO_7ScaleInE1ELSR_1EEEEEENS4_6LayoutINS5_IJNSA_ILi2EEESB_SB_EEENS5_IJSB_NSA_ILi0EEESX_EEEEENS5_IJNS4_10UnderscoreES10_S10_EEEEENS4_13SM90_TMA_LOADENS4_14ComposedLayoutINS4_7SwizzleILi3ELi4ELi3EEENS4_18smem_ptr_flag_bitsILi16EEENSU_INS5_IJNSA_ILi8EEESH_EEENS5_IJSH_SB_EEEEEEEvNS4_8identityES13_S1D_vS1E_EENS_8epilogue10collective6detail29Sm90TmaWarpSpecializedAdapterINS1H_15DefaultEpilogueISJ_SK_SK_NS1G_6thread17LinearCombinationISJ_Li1EffLNS1L_9ScaleType4KindE0ELNS_15FloatRoundStyleE2ESJ_EENS1_15EpilogueDefaultEEEEEvvEEEEvNT_6ParamsE:
        .type           _ZN7cutlass13device_kernelINS_4gemm6kernel13GemmUniversalIN4cute5tupleIJiiiiEEENS1_10collective13CollectiveMmaINS1_34MainloopSm90TmaGmmaWarpSpecializedILi4ENS5_IJNS4_1CILi1EEESB_SB_EEENS1_35KernelTmaWarpSpecializedCooperativeEEENS5_IJNSA_ILi192EEENSA_ILi176EEENSA_ILi64EEEEEENS_10bfloat16_tENS5_IJlSB_lEEESJ_SK_NS4_8TiledMMAINS4_8MMA_AtomIJNS4_4SM904GMMA27MMA_64x16x16_F32BF16BF16_SSILNSO_5MajorE0ELSQ_0ELNSO_7ScaleInE1ELSR_1EEEEEENS4_6LayoutINS5_IJNSA_ILi2EEESB_SB_EEENS5_IJSB_NSA_ILi0EEESX_EEEEENS5_IJNS4_10UnderscoreES10_S10_EEEEENS4_13SM90_TMA_LOADENS4_14ComposedLayoutINS4_7SwizzleILi3ELi4ELi3EEENS4_18smem_ptr_flag_bitsILi16EEENSU_INS5_IJNSA_ILi8EEESH_EEENS5_IJSH_SB_EEEEEEEvNS4_8identityES13_S1D_vS1E_EENS_8epilogue10collective6detail29Sm90TmaWarpSpecializedAdapterINS1H_15DefaultEpilogueISJ_SK_SK_NS1G_6thread17LinearCombinationISJ_Li1EffLNS1L_9ScaleType4KindE0ELNS_15FloatRoundStyleE2ESJ_EENS1_15EpilogueDefaultEEEEEvvEEEEvNT_6ParamsE,@function
        .size           _ZN7cutlass13device_kernelINS_4gemm6kernel13GemmUniversalIN4cute5tupleIJiiiiEEENS1_10collective13CollectiveMmaINS1_34MainloopSm90TmaGmmaWarpSpecializedILi4ENS5_IJNS4_1CILi1EEESB_SB_EEENS1_35KernelTmaWarpSpecializedCooperativeEEENS5_IJNSA_ILi192EEENSA_ILi176EEENSA_ILi64EEEEEENS_10bfloat16_tENS5_IJlSB_lEEESJ_SK_NS4_8TiledMMAINS4_8MMA_AtomIJNS4_4SM904GMMA27MMA_64x16x16_F32BF16BF16_SSILNSO_5MajorE0ELSQ_0ELNSO_7ScaleInE1ELSR_1EEEEEENS4_6LayoutINS5_IJNSA_ILi2EEESB_SB_EEENS5_IJSB_NSA_ILi0EEESX_EEEEENS5_IJNS4_10UnderscoreES10_S10_EEEEENS4_13SM90_TMA_LOADENS4_14ComposedLayoutINS4_7SwizzleILi3ELi4ELi3EEENS4_18smem_ptr_flag_bitsILi16EEENSU_INS5_IJNSA_ILi8EEESH_EEENS5_IJSH_SB_EEEEEEEvNS4_8identityES13_S1D_vS1E_EENS_8epilogue10collective6detail29Sm90TmaWarpSpecializedAdapterINS1H_15DefaultEpilogueISJ_SK_SK_NS1G_6thread17LinearCombinationISJ_Li1EffLNS1L_9ScaleType4KindE0ELNS_15FloatRoundStyleE2ESJ_EENS1_15EpilogueDefaultEEEEEvvEEEEvNT_6ParamsE,(.L_x_416 - _ZN7cutlass13device_kernelINS_4gemm6kernel13GemmUniversalIN4cute5tupleIJiiiiEEENS1_10collective13CollectiveMmaINS1_34MainloopSm90TmaGmmaWarpSpecializedILi4ENS5_IJNS4_1CILi1EEESB_SB_EEENS1_35KernelTmaWarpSpecializedCooperativeEEENS5_IJNSA_ILi192EEENSA_ILi176EEENSA_ILi64EEEEEENS_10bfloat16_tENS5_IJlSB_lEEESJ_SK_NS4_8TiledMMAINS4_8MMA_AtomIJNS4_4SM904GMMA27MMA_64x16x16_F32BF16BF16_SSILNSO_5MajorE0ELSQ_0ELNSO_7ScaleInE1ELSR_1EEEEEENS4_6LayoutINS5_IJNSA_ILi2EEESB_SB_EEENS5_IJSB_NSA_ILi0EEESX_EEEEENS5_IJNS4_10UnderscoreES10_S10_EEEEENS4_13SM90_TMA_LOADENS4_14ComposedLayoutINS4_7SwizzleILi3ELi4ELi3EEENS4_18smem_ptr_flag_bitsILi16EEENSU_INS5_IJNSA_ILi8EEESH_EEENS5_IJSH_SB_EEEEEEEvNS4_8identityES13_S1D_vS1E_EENS_8epilogue10collective6detail29Sm90TmaWarpSpecializedAdapterINS1H_15DefaultEpilogueISJ_SK_SK_NS1G_6thread17LinearCombinationISJ_Li1EffLNS1L_9ScaleType4KindE0ELNS_15FloatRoundStyleE2ESJ_EENS1_15EpilogueDefaultEEEEEvvEEEEvNT_6ParamsE)
        .other          _ZN7cutlass13device_kernelINS_4gemm6kernel13GemmUniversalIN4cute5tupleIJiiiiEEENS1_10collective13CollectiveMmaINS1_34MainloopSm90TmaGmmaWarpSpecializedILi4ENS5_IJNS4_1CILi1EEESB_SB_EEENS1_35KernelTmaWarpSpecializedCooperativeEEENS5_IJNSA_ILi192EEENSA_ILi176EEENSA_ILi64EEEEEENS_10bfloat16_tENS5_IJlSB_lEEESJ_SK_NS4_8TiledMMAINS4_8MMA_AtomIJNS4_4SM904GMMA27MMA_64x16x16_F32BF16BF16_SSILNSO_5MajorE0ELSQ_0ELNSO_7ScaleInE1ELSR_1EEEEEENS4_6LayoutINS5_IJNSA_ILi2EEESB_SB_EEENS5_IJSB_NSA_ILi0EEESX_EEEEENS5_IJNS4_10UnderscoreES10_S10_EEEEENS4_13SM90_TMA_LOADENS4_14ComposedLayoutINS4_7SwizzleILi3ELi4ELi3EEENS4_18smem_ptr_flag_bitsILi16EEENSU_INS5_IJNSA_ILi8EEESH_EEENS5_IJSH_SB_EEEEEEEvNS4_8identityES13_S1D_vS1E_EENS_8epilogue10collective6detail29Sm90TmaWarpSpecializedAdapterINS1H_15DefaultEpilogueISJ_SK_SK_NS1G_6thread17LinearCombinationISJ_Li1EffLNS1L_9ScaleType4KindE0ELNS_15FloatRoundStyleE2ESJ_EENS1_15EpilogueDefaultEEEEEvvEEEEvNT_6ParamsE,@"STO_CUDA_ENTRY STV_DEFAULT"
_ZN7cutlass13device_kernelINS_4gemm6kernel13GemmUniversalIN4cute5tupleIJiiiiEEENS1_10collective13CollectiveMmaINS1_34MainloopSm90TmaGmmaWarpSpecializedILi4ENS5_IJNS4_1CILi1EEESB_SB_EEENS1_35KernelTmaWarpSpecializedCooperativeEEENS5_IJNSA_ILi192EEENSA_ILi176EEENSA_ILi64EEEEEENS_10bfloat16_tENS5_IJlSB_lEEESJ_SK_NS4_8TiledMMAINS4_8MMA_AtomIJNS4_4SM904GMMA27MMA_64x16x16_F32BF16BF16_SSILNSO_5MajorE0ELSQ_0ELNSO_7ScaleInE1ELSR_1EEEEEENS4_6LayoutINS5_IJNSA_ILi2EEESB_SB_EEENS5_IJSB_NSA_ILi0EEESX_EEEEENS5_IJNS4_10UnderscoreES10_S10_EEEEENS4_13SM90_TMA_LOADENS4_14ComposedLayoutINS4_7SwizzleILi3ELi4ELi3EEENS4_18smem_ptr_flag_bitsILi16EEENSU_INS5_IJNSA_ILi8EEESH_EEENS5_IJSH_SB_EEEEEEEvNS4_8identityES13_S1D_vS1E_EENS_8epilogue10collective6detail29Sm90TmaWarpSpecializedAdapterINS1H_15DefaultEpilogueISJ_SK_SK_NS1G_6thread17LinearCombinationISJ_Li1EffLNS1L_9ScaleType4KindE0ELNS_15FloatRoundStyleE2ESJ_EENS1_15EpilogueDefaultEEEEEvvEEEEvNT_6ParamsE:
[----:B------:R-:W0:Y:S01]  /*0000*/  LDC R1, c[0x0][0x28] ;  /* 0x00000a00ff017b82 */ /* 0x000e220000000800 */
[----:B------:R-:W1:Y:S01]  /*0010*/  S2R R3, SR_TID.X ;  /* 0x0000000000037919 */ /* 0x000e620000002100 */
[----:B------:R-:W-:Y:S01]  /*0020*/  ELECT P0, URZ, PT ;  /* 0x00000000003f782f */ /* 0x000fe20003800000 */
[----:B------:R-:W-:Y:S01]  /*0030*/  BSSY B0, `(.L_x_0) ;  /* 0x000000f000007945 */ /* 0x000fe20003800000 */
[--C-:B-1----:R-:W-:Y:S02]  /*0040*/  SHF.R.U32.HI R0, RZ, 0x5, R3.reuse ;  /* 0x00000005ff007819 */ /* 0x102fe40000011603 */
[----:B------:R-:W-:-:S03]  /*0050*/  SHF.R.U32.HI R3, RZ, 0x7, R3 ;  /* 0x00000007ff037819 */ /* 0x000fc60000011603 */
[----:B------:R-:W1:Y:S04]  /*0060*/  SHFL.IDX PT, R2, R0, RZ, 0x1f ;  /* 0x00001fff00027589 */ /* 0x000e6800000e0000 */
[----:B------:R2:W3:Y:S01]  /*0070*/  SHFL.IDX PT, R8, R3, RZ, 0x1f ;  /* 0x00001fff03087589 */ /* 0x0004e200000e0000 */
[----:B-1----:R-:W-:-:S13]  /*0080*/  ISETP.NE.OR P0, PT, R2, RZ, !P0 ;  /* 0x000000ff0200720c */ /* 0x002fda0004705670 */
[----:B0-23--:R-:W-:Y:S05]  /*0090*/  @P0 BRA `(.L_x_1) ;  /* 0x0000000000200947 */ /* 0x00dfea0003800000 */
[----:B------:R-:W-:Y:S02]  /*00a0*/  ULDC.64 UR4, c[0x0][0x198] ;  /* 0x0000660000047ab9 */ /* 0x000fe40000000a00 */
[----:B------:R-:W-:Y:S02]  /*00b0*/  UIADD3 UR6, UP0, UR4, 0xf0, URZ ;  /* 0x000000f004067890 */ /* 0x000fe4000ff1e03f */
[----:B------:R-:W-:Y:S02]  /*00c0*/  UIADD3 UR4, UP1, UR4, 0x1f0, URZ ;  /* 0x000001f004047890 */ /* 0x000fe4000ff3e03f */
[----:B------:R-:W-:Y:S02]  /*00d0*/  UIADD3.X UR7, URZ, UR5, URZ, UP0, !UPT ;  /* 0x000000053f077290 */ /* 0x000fe400087fe43f */
[----:B------:R-:W-:-:S07]  /*00e0*/  UIADD3.X UR5, URZ, UR5, URZ, UP1, !UPT ;  /* 0x000000053f057290 */ /* 0x000fce0008ffe43f */
[----:B------:R0:W-:Y:S02]  /*00f0*/  UTMACCTL.PF [UR6] ;  /* 0x00000000060079b9 */ /* 0x0001e40008040000 */
[----:B------:R0:W-:Y:S02]  /*0100*/  UTMACCTL.PF [UR4] ;  /* 0x00000000040079b9 */ /* 0x0001e40008040000 */
[----:B0-----:R-:W-:Y:S01]  /*0110*/  NOP ;  /* 0x0000000000007918 */ /* 0x001fe20000000000 */
.L_x_1:
[----:B------:R-:W-:Y:S05]  /*0120*/  BSYNC B0 ;  /* 0x0000000000007941 */ /* 0x000fea0003800000 */
.L_x_0:
[----:B------:R-:W0:Y:S02]  /*0130*/  SHFL.IDX PT, R3, R0, RZ, 0x1f ;  /* 0x00001fff00037589 */ /* 0x000e2400000e0000 */
[----:B0-----:R-:W-:-:S13]  /*0140*/  ISETP.NE.AND P0, PT, R3, RZ, PT ;  /* 0x000000ff0300720c */ /* 0x001fda0003f05270 */
[----:B------:R-:W-:Y:S05]  /*0150*/  @P0 BRA `(.L_x_2) ;  /* 0x0000000000580947 */ /* 0x000fea0003800000 */
[----:B------:R-:W0:Y:S01]  /*0160*/  S2UR UR8, SR_CgaCtaId ;  /* 0x00000000000879c3 */ /* 0x000e220000008800 */
[----:B------:R-:W-:Y:S01]  /*0170*/  UMOV UR4, 0x400 ;  /* 0x0000040000047882 */ /* 0x000fe20000000000 */
[----:B------:R-:W-:Y:S01]  /*0180*/  UMOV UR5, 0x1 ;  /* 0x0000000100057882 */ /* 0x000fe20000000000 */
[----:B------:R-:W-:Y:S01]  /*0190*/  UMOV UR6, 0x100 ;  /* 0x0000010000067882 */ /* 0x000fe20000000000 */
[----:B------:R-:W-:Y:S01]  /*01a0*/  ELECT P0, URZ, PT ;  /* 0x00000000003f782f */ /* 0x000fe20003800000 */
[----:B------:R-:W-:-:S04]  /*01b0*/  UIADD3 UR6, -UR6, 0x100000, URZ ;  /* 0x0010000006067890 */ /* 0x000fc8000fffe13f */
[----:B------:R-:W-:Y:S02]  /*01c0*/  USHF.L.U32 UR7, UR6, 0xb, URZ ;  /* 0x0000000b06077899 */ /* 0x000fe4000800063f */
[----:B------:R-:W-:Y:S02]  /*01d0*/  USHF.L.U32 UR6, UR6, 0x1, URZ ;  /* 0x0000000106067899 */ /* 0x000fe4000800063f */
[----:B0-----:R-:W-:Y:S02]  /*01e0*/  ULEA UR8, UR8, UR4, 0x18 ;  /* 0x0000000408087291 */ /* 0x001fe4000f8ec03f */
[----:B------:R-:W-:-:S04]  /*01f0*/  UIADD3 UR4, -UR5, 0x100000, URZ ;  /* 0x0010000005047890 */ /* 0x000fc8000fffe13f */
[----:B------:R-:W-:Y:S02]  /*0200*/  USHF.L.U32 UR5, UR4, 0xb, URZ ;  /* 0x0000000b04057899 */ /* 0x000fe4000800063f */
[----:B------:R-:W-:Y:S01]  /*0210*/  USHF.L.U32 UR4, UR4, 0x1, URZ ;  /* 0x0000000104047899 */ /* 0x000fe2000800063f */
[----:B------:R-:W0:Y:S11]  /*0220*/  FENCE.VIEW.ASYNC.S ;  /* 0x00000000000073c6 */ /* 0x000e360000000000 */
[----:B0-----:R0:W1:Y:S01]  /*0230*/  SYNCS.EXCH.64 URZ, [UR8], UR4 ;  /* 0x00000004083f75b2 */ /* 0x0010620008000100 */
[----:B------:R0:W2:Y:S01]  /*0240*/  SYNCS.EXCH.64 URZ, [UR8+0x20], UR6 ;  /* 0x00002006083f75b2 */ /* 0x0000a20008000100 */
[----:B------:R0:W3:Y:S01]  /*0250*/  SYNCS.EXCH.64 URZ, [UR8+0x8], UR4 ;  /* 0x00000804083f75b2 */ /* 0x0000e20008000100 */
[----:B------:R0:W4:Y:S01]  /*0260*/  SYNCS.EXCH.64 URZ, [UR8+0x28], UR6 ;  /* 0x00002806083f75b2 */ /* 0x0001220008000100 */
[----:B------:R0:W0:Y:S01]  /*0270*/  SYNCS.EXCH.64 URZ, [UR8+0x10], UR4 ;  /* 0x00001004083f75b2 */ /* 0x0000220008000100 */
[----:B------:R0:W0:Y:S01]  /*0280*/  SYNCS.EXCH.64 URZ, [UR8+0x30], UR6 ;  /* 0x00003006083f75b2 */ /* 0x0000220008000100 */
[----:B------:R0:W0:Y:S01]  /*0290*/  SYNCS.EXCH.64 URZ, [UR8+0x18], UR4 ;  /* 0x00001804083f75b2 */ /* 0x0000220008000100 */
[----:B------:R0:W0:Y:S01]  /*02a0*/  SYNCS.EXCH.64 URZ, [UR8+0x38], UR6 ;  /* 0x00003806083f75b2 */ /* 0x0000220008000100 */
[----:B------:R-:W-:Y:S01]  /*02b0*/  NOP ;  /* 0x0000000000007918 */ /* 0x000fe20000000000 */
.L_x_2:
[----:B------:R-:W5:Y:S01]  /*02c0*/  SHFL.IDX PT, R0, R0, RZ, 0x1f ;  /* 0x00001fff00007589 */ /* 0x000f6200000e0000 */
[----:B------:R-:W-:Y:S01]  /*02d0*/  ELECT P0, URZ, PT ;  /* 0x00000000003f782f */ /* 0x000fe20003800000 */
[----:B------:R-:W1:Y:S01]  /*02e0*/  LDC R4, c[0x0][0x65c] ;  /* 0x00019700ff047b82 */ /* 0x000e620000000800 */
[----:B------:R-:W-:Y:S01]  /*02f0*/  SHF.R.S32.HI R5, RZ, 0x1f, R2 ;  /* 0x0000001fff057819 */ /* 0x000fe20000011402 */
[----:B------:R-:W2:Y:S01]  /*0300*/  S2R R3, SR_CTAID.Y ;  /* 0x0000000000037919 */ /* 0x000ea20000002600 */
[----:B0-----:R-:W-:Y:S01]  /*0310*/  UMOV UR4, 0x20 ;  /* 0x0000002000047882 */ /* 0x001fe20000000000 */
[----:B------:R-:W-:Y:S01]  /*0320*/  ISETP.NE.AND P2, PT, R8, RZ, PT ;  /* 0x000000ff0800720c */ /* 0x000fe20003f45270 */
[----:B------:R-:W-:Y:S01]  /*0330*/  NOP ;  /* 0x0000000000007918 */ /* 0x000fe20000000000 */
[----:B------:R-:W-:Y:S01]  /*0340*/  LEA.HI R5, R5, R2, RZ, 0x2 ;  /* 0x0000000205057211 */ /* 0x000fe200078f10ff */
[----:B------:R-:W-:-:S03]  /*0350*/  NOP ;  /* 0x0000000000007918 */ /* 0x000fc60000000000 */
[----:B------:R-:W-:Y:S02]  /*0360*/  LOP3.LUT R5, R5, 0xfffffffc, RZ, 0xc0, !PT ;  /* 0xfffffffc05057812 */ /* 0x000fe400078ec0ff */
[----:B-----5:R-:W-:-:S03]  /*0370*/  ISETP.NE.OR P0, PT, R0, RZ, !P0 ;  /* 0x000000ff0000720c */ /* 0x020fc60004705670 */
[----:B------:R-:W-:Y:S01]  /*0380*/  IMAD.IADD R0, R2, 0x1, -R5 ;  /* 0x0000000102007824 */ /* 0x000fe200078e0a05 */
[----:B-1----:R-:W-:Y:S01]  /*0390*/  ISETP.NE.AND P3, PT, R4, 0x1, PT ;  /* 0x000000010400780c */ /* 0x002fe20003f65270 */
[----:B------:R-:W-:Y:S01]  /*03a0*/  IMAD.MOV.U32 R5, RZ, RZ, RZ ;  /* 0x000000ffff057224 */ /* 0x000fe200078e00ff */
[----:B------:R-:W0:Y:S07]  /*03b0*/  S2R R4, SR_CTAID.X ;  /* 0x0000000000047919 */ /* 0x000e2e0000002500 */
[----:B------:R-:W-:Y:S01]  /*03c0*/  VOTEU.ALL UP0, P0 ;  /* 0x00000000003f7886 */ /* 0x000fe20000000000 */
[----:B------:R-:W-:-:S03]  /*03d0*/  VOTEU.ALL UP1, P0 ;  /* 0x00000000003f7886 */ /* 0x000fc60000020000 */
[----:B------:R-:W0:Y:S01]  /*03e0*/  @P3 LDC R19, c[0x0][0x10] ;  /* 0x00000400ff133b82 */ /* 0x000e220000000800 */
[----:B--2---:R-:W-:Y:S01]  /*03f0*/  @P3 IMAD.MOV.U32 R6, RZ, RZ, R3 ;  /* 0x000000ffff063224 */ /* 0x004fe200078e0003 */
[----:B------:R-:W-:Y:S01]  /*0400*/  @!UP0 UMOV UR6, 0x400 ;  /* 0x0000040000068882 */ /* 0x000fe20000000000 */
[----:B------:R-:W-:-:S04]  /*0410*/  @!UP0 UIADD3 UR4, -UR4, 0x100000, URZ ;  /* 0x0010000004048890 */ /* 0x000fc8000fffe13f */
[----:B------:R-:W-:Y:S02]  /*0420*/  @!UP0 USHF.L.U32 UR5, UR4, 0xb, URZ ;  /* 0x0000000b04058899 */ /* 0x000fe4000800063f */
[----:B------:R-:W-:Y:S01]  /*0430*/  @!UP0 USHF.L.U32 UR4, UR4, 0x1, URZ ;  /* 0x0000000104048899 */ /* 0x000fe2000800063f */
[----:B------:R-:W-:Y:S02]  /*0440*/  @P3 IMAD.MOV.U32 R7, RZ, RZ, RZ ;  /* 0x000000ffff073224 */ /* 0x000fe400078e00ff */
[----:B------:R-:W-:Y:S01]  /*0450*/  @P3 IMAD.MOV.U32 R17, RZ, RZ, RZ ;  /* 0x000000ffff113224 */ /* 0x000fe200078e00ff */
[----:B------:R-:W1:Y:S08]  /*0460*/  @!UP0 S2UR UR7, SR_CgaCtaId ;  /* 0x00000000000789c3 */ /* 0x000e700000008800 */
[----:B------:R-:W2:Y:S01]  /*0470*/  @!P3 LDC R9, c[0x0][0xc] ;  /* 0x00000300ff09bb82 */ /* 0x000ea20000000800 */
[----:B0-----:R-:W-:-:S04]  /*0480*/  @P3 IMAD.WIDE.U32 R18, R4, R19, R6 ;  /* 0x0000001304123225 */ /* 0x001fc800078e0006 */
[----:B------:R-:W-:Y:S01]  /*0490*/  @P3 IMAD.IADD R17, R19, 0x1, R17 ;  /* 0x0000000113113824 */ /* 0x000fe200078e0211 */
[----:B-1----:R-:W-:Y:S01]  /*04a0*/  @!UP0 ULEA UR6, UR7, UR6, 0x18 ;  /* 0x0000000607068291 */ /* 0x002fe2000f8ec03f */
[----:B------:R-:W-:Y:S01]  /*04b0*/  VOTEU.ALL UP0, P0 ;  /* 0x00000000003f7886 */ /* 0x000fe20000000000 */
[----:B------:R-:W-:-:S04]  /*04c0*/  ISETP.NE.AND P0, PT, R0, 0x3, PT ;  /* 0x000000030000780c */ /* 0x000fc80003f05270 */
[----:B------:R-:W-:Y:S01]  /*04d0*/  ISETP.EQ.OR P0, PT, R0, RZ, !P0 ;  /* 0x000000ff0000720c */ /* 0x000fe20004702670 */
[----:B--2---:R-:W-:-:S03]  /*04e0*/  @!P3 IMAD.WIDE.U32 R6, R9, R3, R4 ;  /* 0x000000030906b225 */ /* 0x004fc600078e0004 */
[C---:B------:R-:W-:Y:S01]  /*04f0*/  ISETP.EQ.AND P0, PT, R8.reuse, RZ, P0 ;  /* 0x000000ff0800720c */ /* 0x040fe20000702270 */
[----:B------:R-:W-:Y:S01]  /*0500*/  VIADD R8, R8, 0xffffffff ;  /* 0xffffffff08087836 */ /* 0x000fe20000000000 */
[----:B------:R-:W0:Y:S02]  /*0510*/  FENCE.VIEW.ASYNC.S ;  /* 0x00000000000073c6 */ /* 0x000e240000000000 */
[----:B0-----:R0:W3:Y:S01]  /*0520*/  @!UP0 SYNCS.EXCH.64 URZ, [UR6+0x50], UR4 ;  /* 0x00005004063f85b2 */ /* 0x0010e20008000100 */
[----:B------:R-:W-:Y:S01]  /*0530*/  @!P3 IMAD.MOV.U32 R18, RZ, RZ, R6 ;  /* 0x000000ffff12b224 */ /* 0x000fe200078e0006 */
[----:B------:R-:W-:Y:S01]  /*0540*/  SEL R2, RZ, 0x1, !P0 ;  /* 0x00000001ff027807 */ /* 0x000fe20004000000 */
[----:B------:R-:W-:Y:S01]  /*0550*/  @!P3 IMAD.MOV.U32 R17, RZ, RZ, R7 ;  /* 0x000000ffff11b224 */ /* 0x000fe200078e0007 */
[----:B------:R-:W-:-:S04]  /*0560*/  ISETP.GE.U32.AND P1, PT, R8, 0x2, PT ;  /* 0x000000020800780c */ /* 0x000fc80003f26070 */
[----:B------:R-:W-:Y:S01]  /*0570*/  SEL R2, R2, 0x2, P1 ;  /* 0x0000000202027807 */ /* 0x000fe20000800000 */
[----:B------:R0:W3:Y:S01]  /*0580*/  @!UP1 SYNCS.EXCH.64 URZ, [UR6+0x58], UR4 ;  /* 0x00005804063f95b2 */ /* 0x0000e20008000100 */
[----:B------:R-:W-:Y:S01]  /*0590*/  NOP ;  /* 0x0000000000007918 */ /* 0x000fe20000000000 */
[----:B---34-:R-:W-:Y:S06]  /*05a0*/  BAR.SYNC.DEFER_BLOCKING 0x0 ;  /* 0x0000000000007b1d */ /* 0x018fec0000010000 */
[----:B------:R-:W-:Y:S05]  /*05b0*/  @!P2 BRA `(.L_x_3) ;  /* 0x000001040020a947 */ /* 0x000fea0003800000 */
[----:B------:R-:W-:-:S13]  /*05c0*/  ISETP.GT.U32.AND P0, PT, R8, 0x1, PT ;  /* 0x000000010800780c */ /* 0x000fda0003f04070 */
[----:B0-----:R-:W-:Y:S05]  /*05d0*/  @P0 EXIT ;  /* 0x000000000000094d */ /* 0x001fea0003800000 */
[----:B------:R-:W-:Y:S01]  /*05e0*/  ULDC.64 UR4, c[0x0][0x650] ;  /* 0x0001940000047ab9 */ /* 0x000fe20000000a00 */
[----:B------:R-:W-:Y:S01]  /*05f0*/  PRMT R0, RZ, 0x7610, R0 ;  /* 0x00007610ff007816 */ /* 0x000fe20000000000 */
[----:B------:R-:W-:Y:S01]  /*0600*/  IMAD.MOV.U32 R19, RZ, RZ, -0x1 ;  /* 0xffffffffff137424 */ /* 0x000fe200078e00ff */
[----:B------:R-:W-:Y:S01]  /*0610*/  ISETP.GE.U32.AND P0, PT, R18, UR4, PT ;  /* 0x0000000412007c0c */ /* 0x000fe2000bf06070 */
[----:B------:R-:W-:Y:S02]  /*0620*/  IMAD.MOV.U32 R22, RZ, RZ, -0x1 ;  /* 0xffffffffff167424 */ /* 0x000fe400078e00ff */
[----:B------:R-:W-:Y:S01]  /*0630*/  IMAD.MOV.U32 R16, RZ, RZ, -0x1 ;  /* 0xffffffffff107424 */ /* 0x000fe200078e00ff */
[----:B------:R-:W-:-:S13]  /*0640*/  ISETP.GE.U32.AND.EX P0, PT, R17, UR5, PT, P0 ;  /* 0x0000000511007c0c */ /* 0x000fda000bf06100 */
[----:B------:R-:W-:Y:S05]  /*0650*/  @P0 BRA `(.L_x_4) ;  /* 0x00000004005c0947 */ /* 0x000fea0003800000 */
[----:B------:R-:W0:Y:S01]  /*0660*/  LDC.64 R14, c[0x0][0x628] ;  /* 0x00018a00ff0e7b82 */ /* 0x000e220000000a00 */
[----:B------:R-:W-:Y:S02]  /*0670*/  IMAD.MOV.U32 R6, RZ, RZ, R18 ;  /* 0x000000ffff067224 */ /* 0x000fe400078e0012 */
[----:B------:R-:W-:-:S05]  /*0680*/  IMAD.MOV.U32 R7, RZ, RZ, R17 ;  /* 0x000000ffff077224 */ /* 0x000fca00078e0011 */
[----:B------:R-:W1:Y:S08]  /*0690*/  LDC R0, c[0x0][0x630] ;  /* 0x00018c00ff007b82 */ /* 0x000e700000000800 */
[----:B------:R-:W2:Y:S01]  /*06a0*/  LDC.64 R20, c[0x0][0x620] ;  /* 0x00018800ff147b82 */ /* 0x000ea20000000a00 */
[----:B0-----:R-:W-:-:S04]  /*06b0*/  ISETP.NE.U32.AND P0, PT, R14, RZ, PT ;  /* 0x000000ff0e00720c */ /* 0x001fc80003f05070 */
[----:B------:R-:W-:-:S13]  /*06c0*/  ISETP.NE.AND.EX P0, PT, R15, RZ, PT, P0 ;  /* 0x000000ff0f00720c */ /* 0x000fda0003f05300 */
[----:B-12---:R-:W-:Y:S05]  /*06d0*/  @!P0 BRA `(.L_x_5) ;  /* 0x0000000000288947 */ /* 0x006fea0003800000 */
[----:B------:R-:W0:Y:S02]  /*06e0*/  LDC R11, c[0x0][0x634] ;  /* 0x00018d00ff0b7b82 */ /* 0x000e240000000800 */
[----:B0-----:R-:W-:-:S05]  /*06f0*/  IADD3 R11, P0, R18, R11, RZ ;  /* 0x0000000b120b7210 */ /* 0x001fca0007f1e0ff */
[----:B------:R-:W-:-:S04]  /*0700*/  IMAD.X R13, RZ, RZ, R17, P0 ;  /* 0x000000ffff0d7224 */ /* 0x000fc800000e0611 */
[----:B------:R-:W-:-:S04]  /*0710*/  IMAD.WIDE.U32 R6, R13, R14, RZ ;  /* 0x0000000e0d067225 */ /* 0x000fc800078e00ff */
[----:B------:R-:W-:-:S04]  /*0720*/  IMAD.WIDE.U32 R8, P0, R11, R15, R6 ;  /* 0x0000000f0b087225 */ /* 0x000fc80007800006 */
[----:B------:R-:W-:-:S04]  /*0730*/  IMAD.WIDE.U32 R6, R11, R14, RZ ;  /* 0x0000000e0b067225 */ /* 0x000fc800078e00ff */
[----:B------:R-:W-:Y:S01]  /*0740*/  IMAD.X R11, RZ, RZ, RZ, P0 ;  /* 0x000000ffff0b7224 */ /* 0x000fe200000e06ff */
[----:B------:R-:W-:Y:S01]  /*0750*/  IADD3 RZ, P0, R7, R8, RZ ;  /* 0x0000000807ff7210 */ /* 0x000fe20007f1e0ff */
[----:B------:R-:W-:-:S04]  /*0760*/  IMAD.MOV.U32 R10, RZ, RZ, R9 ;  /* 0x000000ffff0a7224 */ /* 0x000fc800078e0009 */
[----:B------:R-:W-:-:S08]  /*0770*/  IMAD.WIDE.U32.X R6, R13, R15, R10, P0 ;  /* 0x0000000f0d067225 */ /* 0x000fd000000e040a */
.L_x_5:
[-CC-:B------:R-:W-:Y:S01]  /*0780*/  SHF.R.U64 R23, R6, R0.reuse, R7.reuse ;  /* 0x0000000006177219 */ /* 0x180fe20000001207 */
[----:B------:R-:W0:Y:S01]  /*0790*/  LDC R10, c[0x0][0x618] ;  /* 0x00018600ff0a7b82 */ /* 0x000e220000000800 */
[----:B------:R-:W-:Y:S01]  /*07a0*/  SHF.R.U32.HI R5, RZ, R0, R7 ;  /* 0x00000000ff057219 */ /* 0x000fe20000011607 */
[----:B------:R-:W-:Y:S01]  /*07b0*/  ULDC UR4, c[0x0][0x150] ;  /* 0x0000540000047ab9 */ /* 0x000fe20000000800 */
[----:B------:R-:W-:Y:S01]  /*07c0*/  IADD3 R9, P0, RZ, -R23, RZ ;  /* 0x80000017ff097210 */ /* 0x000fe20007f1e0ff */
[----:B------:R-:W-:Y:S01]  /*07d0*/  IMAD.MOV.U32 R16, RZ, RZ, R18 ;  /* 0x000000ffff107224 */ /* 0x000fe200078e0012 */
[----:B------:R-:W-:-:S03]  /*07e0*/  I2FP.F32.U32 R0, R4 ;  /* 0x0000000400007245 */ /* 0x000fc60000201000 */
[----:B------:R-:W1:Y:S01]  /*07f0*/  LDC.64 R24, c[0x0][0x640] ;  /* 0x00019000ff187b82 */ /* 0x000e620000000a00 */
[----:B------:R-:W-:Y:S02]  /*0800*/  IMAD.X R11, RZ, RZ, ~R5, P0 ;  /* 0x000000ffff0b7224 */ /* 0x000fe400000e0e05 */
[----:B------:R-:W-:Y:S01]  /*0810*/  FMUL R0, R0, UR4 ;  /* 0x0000000400007c20 */ /* 0x000fe20008400000 */
[----:B------:R-:W-:Y:S01]  /*0820*/  IMAD.WIDE.U32 R6, R9, R20, R16 ;  /* 0x0000001409067225 */ /* 0x000fe200078e0010 */
[----:B------:R-:W-:-:S03]  /*0830*/  ULDC UR4, c[0x0][0x154] ;  /* 0x0000550000047ab9 */ /* 0x000fc60000000800 */
[----:B------:R-:W-:Y:S01]  /*0840*/  IMAD R8, R11, R20, RZ ;  /* 0x000000140b087224 */ /* 0x000fe200078e02ff */
[----:B------:R-:W2:Y:S01]  /*0850*/  LDC R5, c[0x0][0x144] ;  /* 0x00005100ff057b82 */ /* 0x000ea20000000800 */
[----:B------:R-:W3:Y:S02]  /*0860*/  F2I.U32.TRUNC.NTZ R0, R0 ;  /* 0x0000000000007305 */ /* 0x000ee4000020f000 */
[----:B------:R-:W-:-:S04]  /*0870*/  IMAD R9, R9, R21, R8 ;  /* 0x0000001509097224 */ /* 0x000fc800078e0208 */
[----:B------:R-:W-:Y:S01]  /*0880*/  IMAD.IADD R7, R7, 0x1, R9 ;  /* 0x0000000107077824 */ /* 0x000fe200078e0209 */
[----:B------:R-:W4:Y:S01]  /*0890*/  LDC R12, c[0x0][0x608] ;  /* 0x00018200ff0c7b82 */ /* 0x000f220000000800 */
[----:B------:R-:W-:-:S03]  /*08a0*/  IMAD.MOV.U32 R9, RZ, RZ, -0x1 ;  /* 0xffffffffff097424 */ /* 0x000fc600078e00ff */
[-CC-:B0-----:R-:W-:Y:S02]  /*08b0*/  SHF.R.U64 R16, R6, R10.reuse, R7.reuse ;  /* 0x0000000a06107219 */ /* 0x181fe40000001207 */
[----:B------:R-:W-:Y:S02]  /*08c0*/  I2FP.F32.U32 R6, R3 ;  /* 0x0000000300067245 */ /* 0x000fe40000201000 */
[----:B------:R-:W0:Y:S01]  /*08d0*/  LDC R22, c[0x0][0x658] ;  /* 0x00019600ff167b82 */ /* 0x000e220000000800 */
[----:B-1----:R-:W-:Y:S01]  /*08e0*/  ISETP.NE.U32.AND P0, PT, R24, RZ, PT ;  /* 0x000000ff1800720c */ /* 0x002fe20003f05070 */
[----:B---3--:R-:W-:Y:S01]  /*08f0*/  IMAD.MOV R8, RZ, RZ, -R0 ;  /* 0x000000ffff087224 */ /* 0x008fe200078e0a00 */
[----:B------:R-:W-:Y:S01]  /*0900*/  SHF.R.U32.HI R7, RZ, R10, R7 ;  /* 0x0000000aff077219 */ /* 0x000fe20000011607 */
[----:B------:R-:W-:Y:S01]  /*0910*/  FMUL R6, R6, UR4 ;  /* 0x0000000406067c20 */ /* 0x000fe20008400000 */
[----:B------:R-:W-:-:S03]  /*0920*/  ISETP.NE.AND.EX P0, PT, R25, RZ, PT, P0 ;  /* 0x000000ff1900720c */ /* 0x000fc60003f05300 */
[----:B------:R-:W1:Y:S01]  /*0930*/  LDC R14, c[0x0][0x148] ;  /* 0x00005200ff0e7b82 */ /* 0x000e620000000800 */
[----:B--2---:R-:W-:-:S07]  /*0940*/  IMAD R0, R5, R8, R4 ;  /* 0x0000000805007224 */ /* 0x004fce00078e0204 */
[----:B------:R-:W2:Y:S01]  /*0950*/  LDC R20, c[0x0][0x600] ;  /* 0x00018000ff147b82 */ /* 0x000ea20000000800 */
[-CC-:B----4-:R-:W-:Y:S02]  /*0960*/  SHF.R.U64 R26, R16, R12.reuse, R7.reuse ;  /* 0x0000000c101a7219 */ /* 0x190fe40000001207 */
[----:B------:R-:W-:Y:S01]  /*0970*/  SHF.R.U32.HI R5, RZ, R12, R7 ;  /* 0x0000000cff057219 */ /* 0x000fe20000011607 */
[----:B------:R-:W-:Y:S01]  /*0980*/  IMAD.MOV.U32 R7, RZ, RZ, 0x1 ;  /* 0x00000001ff077424 */ /* 0x000fe200078e00ff */
[----:B------:R3:W4:Y:S03]  /*0990*/  F2I.U32.TRUNC.NTZ R12, R6 ;  /* 0x00000006000c7305 */ /* 0x000726000020f000 */
[----:B------:R-:W1:Y:S01]  /*09a0*/  LDC R15, c[0x0][0x648] ;  /* 0x00019200ff0f7b82 */ /* 0x000e620000000800 */
[-C--:B0-----:R-:W-:Y:S02]  /*09b0*/  SHF.L.U32 R4, R9, R22.reuse, RZ ;  /* 0x0000001609047219 */ /* 0x081fe400000006ff */
[----:B------:R-:W-:-:S02]  /*09c0*/  SHF.R.U64 R28, R26, R22, R5 ;  /* 0x000000161a1c7219 */ /* 0x000fc40000001205 */
[----:B------:R-:W-:Y:S02]  /*09d0*/  LOP3.LUT R11, RZ, R4, RZ, 0x33, !PT ;  /* 0x00000004ff0b7212 */ /* 0x000fe400078e33ff */
[-C--:B------:R-:W-:Y:S01]  /*09e0*/  SHF.R.U32.HI R5, RZ, R22.reuse, R5 ;  /* 0x00000016ff057219 */ /* 0x080fe20000011605 */
[----:B------:R-:W0:Y:S01]  /*09f0*/  LDC R19, c[0x0][0x638] ;  /* 0x00018e00ff137b82 */ /* 0x000e220000000800 */
[----:B------:R-:W-:Y:S01]  /*0a00*/  SHF.L.U32 R10, R7, R22, RZ ;  /* 0x00000016070a7219 */ /* 0x000fe200000006ff */
[----:B------:R-:W-:-:S06]  /*0a10*/  IMAD.MOV.U32 R4, RZ, RZ, R28 ;  /* 0x000000ffff047224 */ /* 0x000fcc00078e001c */
[----:B------:R-:W0:Y:S01]  /*0a20*/  LDC R21, c[0x0][0x610] ;  /* 0x00018400ff157b82 */ /* 0x000e220000000800 */
[----:B---34-:R-:W-:Y:S05]  /*0a30*/  @!P0 BRA `(.L_x_6) ;  /* 0x0000000000288947 */ /* 0x018fea0003800000 */
[----:B------:R-:W3:Y:S02]  /*0a40*/  LDC R9, c[0x0][0x64c] ;  /* 0x00019300ff097b82 */ /* 0x000ee40000000800 */
[----:B---3--:R-:W-:-:S05]  /*0a50*/  IADD3 R9, P0, R28, R9, RZ ;  /* 0x000000091c097210 */ /* 0x008fca0007f1e0ff */
        /* <DEDUP_REMOVED lines=8> */
.L_x_6:
[----:B-1----:R-:W-:Y:S01]  /*0ae0*/  SHF.R.U64 R4, R4, R15, R5 ;  /* 0x0000000f04047219 */ /* 0x002fe20000001205 */
[----:B--2---:R-:W-:Y:S01]  /*0af0*/  VIADD R5, R20, 0xffffffff ;  /* 0xffffffff14057836 */ /* 0x004fe20000000000 */
[----:B------:R-:W-:Y:S01]  /*0b00*/  LOP3.LUT R11, R26, R11, RZ, 0xc0, !PT ;  /* 0x0000000b1a0b7212 */ /* 0x000fe200078ec0ff */
[----:B------:R-:W-:Y:S02]  /*0b10*/  IMAD.MOV R12, RZ, RZ, -R12 ;  /* 0x000000ffff0c7224 */ /* 0x000fe400078e0a0c */
[----:B------:R-:W-:Y:S02]  /*0b20*/  IMAD.MOV R6, RZ, RZ, -R4 ;  /* 0x000000ffff067224 */ /* 0x000fe400078e0a04 */
[----:B------:R-:W-:Y:S01]  /*0b30*/  IMAD R11, R10, R4, R11 ;  /* 0x000000040a0b7224 */ /* 0x000fe200078e020b */
[----:B------:R-:W-:Y:S01]  /*0b40*/  LOP3.LUT R4, R16, R5, RZ, 0xc0, !PT ;  /* 0x0000000510047212 */ /* 0x000fe200078ec0ff */
[----:B------:R-:W-:Y:S02]  /*0b50*/  @P3 IMAD R0, R14, R12, R3 ;  /* 0x0000000c0e003224 */ /* 0x000fe400078e0203 */
[----:B0-----:R-:W-:-:S02]  /*0b60*/  IMAD R3, R6, R19, R28 ;  /* 0x0000001306037224 */ /* 0x001fc400078e021c */
[----:B------:R-:W-:Y:S02]  /*0b70*/  IMAD R19, R11, R21, R0 ;  /* 0x000000150b137224 */ /* 0x000fe400078e0200 */
[----:B------:R-:W-:Y:S02]  /*0b80*/  IMAD R4, R3, R20, R4 ;  /* 0x0000001403047224 */ /* 0x000fe400078e0204 */
[----:B------:R-:W-:Y:S02]  /*0b90*/  IMAD.MOV.U32 R0, RZ, RZ, 0x1 ;  /* 0x00000001ff007424 */ /* 0x000fe400078e00ff */
[----:B------:R-:W-:Y:S01]  /*0ba0*/  IMAD.MOV.U32 R16, RZ, RZ, R23 ;  /* 0x000000ffff107224 */ /* 0x000fe200078e0017 */
[----:B------:R-:W-:Y:S02]  /*0bb0*/  SEL R22, R4, R19, !P3 ;  /* 0x0000001304167207 */ /* 0x000fe40005800000 */
[----:B------:R-:W-:-:S07]  /*0bc0*/  SEL R19, R19, R4, !P3 ;  /* 0x0000000413137207 */ /* 0x000fce0005800000 */
.L_x_4:
[----:B------:R-:W-:-:S08]  /*0bd0*/  NOP ;  /* 0x0000000000007918 */ /* 0x000fd00000000000 */
[----:B------:R-:W0:Y:S02]  /*0be0*/  USETMAXREG.TRY_ALLOC.CTAPOOL UP0, 0xe8 ;  /* 0x000000e8000079c8 */ /* 0x000e240008000600 */
[----:B0-----:R-:W-:-:S13]  /*0bf0*/  PLOP3.LUT P0, PT, PT, PT, UP0, 0x80, 0x0 ;  /* 0x000000000000781c */ /* 0x001fda0003f0f008 */
[----:B------:R-:W-:Y:S05]  /*0c00*/  @!P0 BRA `(.L_x_4) ;  /* 0xfffffffc00f08947 */ /* 0x000fea000383ffff */
[----:B------:R-:W-:Y:S01]  /*0c10*/  ULDC.64 UR4, c[0x0][0x598] ;  /* 0x0001660000047ab9 */ /* 0x000fe20000000a00 */
[----:B------:R-:W-:Y:S01]  /*0c20*/  ULDC.64 UR54, c[0x0][0x208] ;  /* 0x0000820000367ab9 */ /* 0x000fe20000000a00 */
[----:B------:R-:W-:-:S04]  /*0c30*/  ISETP.NE.U32.AND P0, PT, RZ, UR4, PT ;  /* 0x00000004ff007c0c */ /* 0x000fc8000bf05070 */
[----:B------:R-:W-:-:S13]  /*0c40*/  ISETP.NE.AND.EX P0, PT, RZ, UR5, PT, P0 ;  /* 0x00000005ff007c0c */ /* 0x000fda000bf05300 */
[----:B------:R-:W-:Y:S05]  /*0c50*/  @!P0 BRA `(.L_x_7) ;  /* 0x00000000001c8947 */ /* 0x000fea0003800000 */
[----:B------:R-:W0:Y:S02]  /*0c60*/  LDC.64 R4, c[0x0][0x598] ;  /* 0x00016600ff047b82 */ /* 0x000e240000000a00 */
[----:B0-----:R-:W2:Y:S02]  /*0c70*/  LDG.E.64 R4, desc[UR54][R4.64] ;  /* 0x0000003604047981 */ /* 0x001ea4000c1e1b00 */
[----:B--2---:R-:W-:-:S04]  /*0c80*/  ISETP.NE.U32.AND P0, PT, R4, RZ, PT ;  /* 0x000000ff0400720c */ /* 0x004fc80003f05070 */
[----:B------:R-:W-:-:S13]  /*0c90*/  ISETP.NE.AND.EX P0, PT, R5, RZ, PT, P0 ;  /* 0x000000ff0500720c */ /* 0x000fda0003f05300 */
[----:B------:R-:W-:Y:S05]  /*0ca0*/  @!P0 BRA `(.L_x_7) ;  /* 0x0000000000088947 */ /* 0x000fea0003800000 */
[----:B------:R0:W5:Y:S01]  /*0cb0*/  LD.E R200, desc[UR54][R4.64] ;  /* 0x0000003604c87980 */ /* 0x000162000c101900 */
[----:B------:R-:W-:Y:S05]  /*0cc0*/  BRA `(.L_x_8) ;  /* 0x0000000000247947 */ /* 0x000fea0003800000 */
.L_x_7:
[----:B------:R-:W-:Y:S02]  /*0cd0*/  ULDC.64 UR4, c[0x0][0x588] ;  /* 0x0001620000047ab9 */ /* 0x000fe40000000a00 */
[----:B------:R-:W-:-:S04]  /*0ce0*/  ISETP.NE.U32.AND P0, PT, RZ, UR4, PT ;  /* 0x00000004ff007c0c */ /* 0x000fc8000bf05070 */
[----:B------:R-:W-:-:S13]  /*0cf0*/  ISETP.NE.AND.EX P0, PT, RZ, UR5, PT, P0 ;  /* 0x00000005ff007c0c */ /* 0x000fda000bf05300 */
[----:B------:R-:W-:Y:S05]  /*0d00*/  @!P0 BRA `(.L_x_9) ;  /* 0x00000000000c8947 */ /* 0x000fea0003800000 */
[----:B------:R-:W0:Y:S02]  /*0d10*/  LDC.64 R200, c[0x0][0x588] ;  /* 0x00016200ffc87b82 */ /* 0x000e240000000a00 */
[----:B0-----:R1:W5:Y:S01]  /*0d20*/  LDG.E R200, desc[UR54][R200.64] ;  /* 0x00000036c8c87981 */ /* 0x001362000c1e1900 */
[----:B------:R-:W-:Y:S05]  /*0d30*/  BRA `(.L_x_8) ;  /* 0x0000000000087947 */ /* 0x000fea0003800000 */
.L_x_9:
[----:B------:R-:W-:Y:S02]  /*0d40*/  ULDC UR4, c[0x0][0x580] ;  /* 0x0001600000047ab9 */ /* 0x000fe40000000800 */
[----:B------:R-:W-:-:S07]  /*0d50*/  IMAD.U32 R200, RZ, RZ, UR4 ;  /* 0x00000004ffc87e24 */ /* 0x000fce000f8e00ff */
.L_x_8:
[----:B------:R-:W-:Y:S02]  /*0d60*/  ULDC.64 UR4, c[0x0][0x5a0] ;  /* 0x0001680000047ab9 */ /* 0x000fe40000000a00 */
[----:B------:R-:W-:-:S04]  /*0d70*/  ISETP.NE.U32.AND P0, PT, RZ, UR4, PT ;  /* 0x00000004ff007c0c */ /* 0x000fc8000bf05070 */
[----:B------:R-:W-:-:S13]  /*0d80*/  ISETP.NE.AND.EX P0, PT, RZ, UR5, PT, P0 ;  /* 0x00000005ff007c0c */ /* 0x000fda000bf05300 */
[----:B------:R-:W-:Y:S05]  /*0d90*/  @!P0 BRA `(.L_x_10) ;  /* 0x00000000001c8947 */ /* 0x000fea0003800000 */
[----:B0-----:R-:W0:Y:S02]  /*0da0*/  LDC.64 R4, c[0x0][0x5a0] ;  /* 0x00016800ff047b82 */ /* 0x001e240000000a00 */
[----:B0-----:R-:W2:Y:S02]  /*0db0*/  LDG.E.64 R4, desc[UR54][R4.64] ;  /* 0x0000003604047981 */ /* 0x001ea4000c1e1b00 */
[----:B--2---:R-:W-:-:S04]  /*0dc0*/  ISETP.NE.U32.AND P0, PT, R4, RZ, PT ;  /* 0x000000ff0400720c */ /* 0x004fc80003f05070 */
[----:B------:R-:W-:-:S13]  /*0dd0*/  ISETP.NE.AND.EX P0, PT, R5, RZ, PT, P0 ;  /* 0x000000ff0500720c */ /* 0x000fda0003f05300 */
[----:B------:R-:W-:Y:S05]  /*0de0*/  @!P0 BRA `(.L_x_10) ;  /* 0x0000000000088947 */ /* 0x000fea0003800000 */
[----:B------:R0:W5:Y:S01]  /*0df0*/  LD.E R23, desc[UR54][R4.64] ;  /* 0x0000003604177980 */ /* 0x000162000c101900 */
[----:B------:R-:W-:Y:S05]  /*0e00*/  BRA `(.L_x_11) ;  /* 0x0000000000247947 */ /* 0x000fea0003800000 */
.L_x_10:
[----:B------:R-:W-:Y:S02]  /*0e10*/  ULDC.64 UR4, c[0x0][0x590] ;  /* 0x0001640000047ab9 */ /* 0x000fe40000000a00 */
[----:B------:R-:W-:-:S04]  /*0e20*/  ISETP.NE.U32.AND P0, PT, RZ, UR4, PT ;  /* 0x00000004ff007c0c */ /* 0x000fc8000bf05070 */
[----:B------:R-:W-:-:S13]  /*0e30*/  ISETP.NE.AND.EX P0, PT, RZ, UR5, PT, P0 ;  /* 0x00000005ff007c0c */ /* 0x000fda000bf05300 */
[----:B------:R-:W-:Y:S05]  /*0e40*/  @!P0 BRA `(.L_x_12) ;  /* 0x00000000000c8947 */ /* 0x000fea0003800000 */
[----:B0-----:R-:W0:Y:S02]  /*0e50*/  LDC.64 R4, c[0x0][0x590] ;  /* 0x00016400ff047b82 */ /* 0x001e240000000a00 */
[----:B0-----:R2:W5:Y:S01]  /*0e60*/  LDG.E R23, desc[UR54][R4.64] ;  /* 0x0000003604177981 */ /* 0x001562000c1e1900 */
[----:B------:R-:W-:Y:S05]  /*0e70*/  BRA `(.L_x_11) ;  /* 0x0000000000087947 */ /* 0x000fea0003800000 */
.L_x_12:
[----:B------:R-:W-:Y:S02]  /*0e80*/  ULDC UR4, c[0x0][0x584] ;  /* 0x0001610000047ab9 */ /* 0x000fe40000000800 */
[----:B------:R-:W-:-:S07]  /*0e90*/  IMAD.U32 R23, RZ, RZ, UR4 ;  /* 0x00000004ff177e24 */ /* 0x000fce000f8e00ff */
.L_x_11:
[----:B------:R-:W-:-:S13]  /*0ea0*/  LOP3.LUT P0, RZ, R0, 0xff, RZ, 0xc0, !PT ;  /* 0x000000ff00ff7812 */ /* 0x000fda000780c0ff */
[----:B------:R-:W-:Y:S05]  /*0eb0*/  @!P0 EXIT ;  /* 0x000000000000894d */ /* 0x000fea0003800000 */
[----:B------:R-:W-:Y:S01]  /*0ec0*/  ULDC UR4, c[0x0][0x28c] ;  /* 0x0000a30000047ab9 */ /* 0x000fe20000000800 */
[----:B------:R-:W-:Y:S01]  /*0ed0*/  LOP3.LUT R220, R2, 0x1, RZ, 0xfc, !PT ;  /* 0x0000000102dc7812 */ /* 0x000fe200078efcff */
[----:B------:R-:W-:Y:S01]  /*0ee0*/  UIADD3 UR4, UR4, 0x3f, URZ ;  /* 0x0000003f04047890 */ /* 0x000fe2000fffe03f */
[----:B------:R-:W-:Y:S01]  /*0ef0*/  UMOV UR36, URZ ;  /* 0x0000003f00247c82 */ /* 0x000fe20008000000 */
[----:B------:R-:W-:Y:S02]  /*0f00*/  UMOV UR37, URZ ;  /* 0x0000003f00257c82 */ /* 0x000fe40008000000 */
[----:B------:R-:W-:-:S04]  /*0f10*/  USHF.R.S32.HI UR5, URZ, 0x1f, UR4 ;  /* 0x0000001f3f057899 */ /* 0x000fc80008011404 */
[----:B------:R-:W-:-:S04]  /*0f20*/  ULEA.HI UR5, UR5, UR4, URZ, 0x6 ;  /* 0x0000000405057291 */ /* 0x000fc8000f8f303f */
[----:B------:R-:W-:-:S12]  /*0f30*/  USHF.R.S32.HI UR39, URZ, 0x6, UR5 ;  /* 0x000000063f277899 */ /* 0x000fd80008011405 */
.L_x_380:
[----:B---3--:R-:W3:Y:S01]  /*0f40*/  S2R R0, SR_TID.X ;  /* 0x0000000000007919 */ /* 0x008ee20000002100 */
[----:B----4-:R-:W4:Y:S01]  /*0f50*/  S2UR UR6, SR_CgaCtaId ;  /* 0x00000000000679c3 */ /* 0x010f220000008800 */
[----:B------:R-:W-:Y:S02]  /*0f60*/  UMOV UR38, 0x400 ;  /* 0x0000040000267882 */ /* 0x000fe40000000000 */
[----:B----4-:R-:W-:Y:S01]  /*0f70*/  ULEA UR38, UR6, UR38, 0x18 ;  /* 0x0000002606267291 */ /* 0x010fe2000f8ec03f */
[----:B---3--:R-:W-:-:S04]  /*0f80*/  LOP3.LUT R0, R0, 0x80, RZ, 0xc0, !PT ;  /* 0x0000008000007812 */ /* 0x008fc800078ec0ff */
[----:B------:R-:W-:-:S06]  /*0f90*/  SHF.R.U32.HI R0, RZ, 0x7, R0 ;  /* 0x00000007ff007819 */ /* 0x000fcc0000011600 */
[----:B------:R-:W3:Y:S02]  /*0fa0*/  SHFL.IDX PT, R0, R0, RZ, 0x1f ;  /* 0x00001fff00007589 */ /* 0x000ee400000e0000 */
[----:B---3--:R-:W-:-:S13]  /*0fb0*/  R2UR UR4, R0 ;  /* 0x00000000000472ca */ /* 0x008fda00000e0000 */
[----:B------:R-:W-:-:S04]  /*0fc0*/  ULEA.HI UR5, UR4, UR4, URZ, 0x1 ;  /* 0x0000000404057291 */ /* 0x000fc8000f8f083f */
[----:B------:R-:W-:-:S04]  /*0fd0*/  ULOP3.LUT UR5, UR5, 0x7fffe, URZ, 0xc0, !UPT ;  /* 0x0007fffe05057892 */ /* 0x000fc8000f8ec03f */
[----:B------:R-:W-:-:S03]  /*0fe0*/  UIADD3 UR5, UR4, -UR5, URZ ;  /* 0x8000000504057290 */ /* 0x000fc6000fffe03f */
[----:B------:R-:W-:Y:S01]  /*0ff0*/  ULDC UR4, c[0x0][0x28c] ;  /* 0x0000a30000047ab9 */ /* 0x000fe20000000800 */
[----:B------:R-:W-:Y:S01]  /*1000*/  ULEA UR5, UR5, UR38, 0xd ;  /* 0x0000002605057291 */ /* 0x000fe2000f8e683f */
[----:B------:R-:W-:-:S03]  /*1010*/  ISETP.LT.AND P0, PT, RZ, UR4, PT ;  /* 0x00000004ff007c0c */ /* 0x000fc6000bf01270 */
[----:B------:R-:W-:-:S04]  /*1020*/  UIADD3 UR5, UR5, 0x100, URZ ;  /* 0x0000010005057890 */ /* 0x000fc8000fffe03f */
[----:B------:R-:W-:-:S04]  /*1030*/  USHF.R.U32.HI UR5, URZ, 0x4, UR5 ;  /* 0x000000043f057899 */ /* 0x000fc80008011605 */
[----:B------:R-:W-:Y:S02]  /*1040*/  ULOP3.LUT UR52, UR5, 0x3fff, URZ, 0xc0, !UPT ;  /* 0x00003fff05347892 */ /* 0x000fe4000f8ec03f */
[----:B--2--5:R-:W-:Y:S10]  /*1050*/  @P0 BRA `(.L_x_13) ;  /* 0x0000000000400947 */ /* 0x024ff40003800000 */
[----:B------:R-:W-:Y:S01]  /*1060*/  MOV R0, 0x0 ;  /* 0x0000000000007802 */ /* 0x000fe20000000f00 */
[----:B------:R-:W-:Y:S01]  /*1070*/  ULDC.64 UR4, c[0x4][0x68] ;  /* 0x01001a0000047ab9 */ /* 0x000fe20000000a00 */
[----:B------:R-:W-:Y:S01]  /*1080*/  ULDC.64 UR6, c[0x4][0x8] ;  /* 0x0100020000067ab9 */ /* 0x000fe20000000a00 */
[----:B0-2---:R-:W-:Y:S01]  /*1090*/  IMAD.U32 R4, RZ, RZ, UR4 ;  /* 0x00000004ff047e24 */ /* 0x005fe2000f8e00ff */
[----:B------:R0:W2:Y:S01]  /*10a0*/  LDC.64 R14, c[0x4][R0] ;  /* 0x01000000000e7b82 */ /* 0x0000a20000000a00 */
[----:B------:R-:W-:Y:S01]  /*10b0*/  IMAD.U32 R5, RZ, RZ, UR5 ;  /* 0x00000005ff057e24 */ /* 0x000fe2000f8e00ff */
[----:B------:R-:W-:Y:S01]  /*10c0*/  ULDC.64 UR4, c[0x4][0x70] ;  /* 0x01001c0000047ab9 */ /* 0x000fe20000000a00 */
[----:B------:R-:W-:Y:S02]  /*10d0*/  IMAD.U32 R10, RZ, RZ, UR6 ;  /* 0x00000006ff0a7e24 */ /* 0x000fe4000f8e00ff */
[----:B------:R-:W-:Y:S02]  /*10e0*/  IMAD.U32 R6, RZ, RZ, UR4 ;  /* 0x00000004ff067e24 */ /* 0x000fe4000f8e00ff */
[----:B------:R-:W-:-:S02]  /*10f0*/  IMAD.U32 R7, RZ, RZ, UR5 ;  /* 0x00000005ff077e24 */ /* 0x000fc4000f8e00ff */
[----:B------:R-:W-:Y:S02]  /*1100*/  IMAD.U32 R11, RZ, RZ, UR7 ;  /* 0x00000007ff0b7e24 */ /* 0x000fe4000f8e00ff */
[----:B------:R-:W-:Y:S02]  /*1110*/  IMAD.MOV.U32 R8, RZ, RZ, 0x1e1 ;  /* 0x000001e1ff087424 */ /* 0x000fe400078e00ff */
[----:B------:R-:W-:Y:S02]  /*1120*/  IMAD.MOV.U32 R12, RZ, RZ, 0x1 ;  /* 0x00000001ff0c7424 */ /* 0x000fe400078e00ff */
[----:B0-----:R-:W-:-:S07]  /*1130*/  IMAD.MOV.U32 R13, RZ, RZ, RZ ;  /* 0x000000ffff0d7224 */ /* 0x001fce00078e00ff */
[----:B------:R-:W-:-:S07]  /*1140*/  LEPC R20, `(.L_x_13) ;  /* 0x000000001014794e */ /* 0x000fce0000000000 */
[----:B-12--5:R-:W-:Y:S05]  /*1150*/  CALL.ABS.NOINC R14 ;  /* 0x000000000e007343 */ /* 0x026fea0003c00000 */
.L_x_13:
[----:B------:R-:W-:-:S13]  /*1160*/  ISETP.NE.AND P0, PT, R220, 0x3, PT ;  /* 0x00000003dc00780c */ /* 0x000fda0003f05270 */
[----:B------:R-:W-:Y:S05]  /*1170*/  @!P0 BRA `(.L_x_14) ;  /* 0x0000000000048947 */ /* 0x000fea0003800000 */
[----:B------:R-:W-:Y:S01]  /*1180*/  BPT.TRAP 0x1 ;  /* 0x000000040000795c */ /* 0x000fe20000300000 */
.L_x_14:
[----:B------:R-:W-:Y:S02]  /*1190*/  IMAD.U32 R3, RZ, RZ, UR37 ;  /* 0x00000025ff037e24 */ /* 0x000fe4000f8e00ff */
[----:B------:R-:W-:-:S03]  /*11a0*/  IMAD.U32 R0, RZ, RZ, UR36 ;  /* 0x00000024ff007e24 */ /* 0x000fc6000f8e00ff */
[----:B------:R-:W-:Y:S02]  /*11b0*/  LEA R3, R3, UR38, 0x3 ;  /* 0x0000002603037c11 */ /* 0x000fe4000f8e18ff */
[----:B------:R-:W-:-:S04]  /*11c0*/  SHF.L.U32 R0, R0, 0x1f, RZ ;  /* 0x0000001f00007819 */ /* 0x000fc800000006ff */
[----:B------:R3:W4:Y:S01]  /*11d0*/  SYNCS.PHASECHK.TRANS64.TRYWAIT P1, [R3+URZ], R0 ;  /* 0x00000000030075a7 */ /* 0x000722000802017f */
[----:B------:R-:W-:Y:S05]  /*11e0*/  @!P0 BRA `(.L_x_15) ;  /* 0x0000000000048947 */ /* 0x000fea0003800000 */
[----:B------:R-:W-:Y:S01]  /*11f0*/  BPT.TRAP 0x1 ;  /* 0x000000040000795c */ /* 0x000fe20000300000 */
.L_x_15:
[----:B----4-:R-:W-:Y:S05]  /*1200*/  @P1 BRA `(.L_x_16) ;  /* 0x0000000000081947 */ /* 0x010fea0003800000 */
[----:B------:R-:W4:Y:S02]  /*1210*/  SYNCS.PHASECHK.TRANS64.TRYWAIT P1, [R3+URZ], R0 ;  /* 0x00000000030075a7 */ /* 0x000f24000802017f */
[----:B----4-:R-:W-:Y:S05]  /*1220*/  @!P1 BRA `(.L_x_17) ;  /* 0x0000010c00ac9947 */ /* 0x010fea0003800000 */
.L_x_16:
[----:B------:R-:W-:-:S04]  /*1230*/  UISETP.LT.AND UP0, UPT, UR39, 0x1, UPT ;  /* 0x000000012700788c */ /* 0x000fc8000bf01270 */
[----:B------:R-:W-:-:S06]  /*1240*/  USEL UR4, UR39, 0x1, UP0 ;  /* 0x0000000127047887 */ /* 0x000fcc0008000000 */
[----:B---34-:R-:W-:Y:S01]  /*1250*/  IMAD.U32 R0, RZ, RZ, UR4 ;  /* 0x00000004ff007e24 */ /* 0x018fe2000f8e00ff */
[----:B------:R-:W-:Y:S05]  /*1260*/  WARPSYNC.ALL ;  /* 0x0000000000007948 */ /* 0x000fea0003800000 */
[----:B------:R-:W-:-:S04]  /*1270*/  IADD3 R0, -R0, UR39, RZ ;  /* 0x0000002700007c10 */ /* 0x000fc8000fffe1ff */
[----:B------:R-:W-:Y:S01]  /*1280*/  ISETP.GE.AND P1, PT, R0, 0x1, PT ;  /* 0x000000010000780c */ /* 0x000fe20003f26270 */
[----:B------:R-:W-:Y:S01]  /*1290*/  UIADD3 UR4, UR38, 0x18100, URZ ;  /* 0x0001810026047890 */ /* 0x000fe2000fffe03f */
[----:B------:R-:W-:Y:S01]  /*12a0*/  WARPGROUP.ARRIVE ;  /* 0x00000000000079c5 */ /* 0x000fe20000000000 */
[----:B------:R-:W-:Y:S02]  /*12b0*/  ULOP3.LUT UR52, UR52, 0x10000, URZ, 0xfc, !UPT ;  /* 0x0001000034347892 */ /* 0x000fe4000f8efc3f */
[----:B------:R-:W-:Y:S02]  /*12c0*/  USHF.R.U32.HI UR4, URZ, 0x4, UR4 ;  /* 0x000000043f047899 */ /* 0x000fe40008011604 */
[----:B------:R-:W-:Y:S02]  /*12d0*/  UIMAD UR56, UR37, 0x600, UR52 ;  /* 0x00000600253878a4 */ /* 0x000fe4000f8e0234 */
[----:B------:R-:W-:Y:S01]  /*12e0*/  ULOP3.LUT UR4, UR4, 0x3fff, URZ, 0xc0, !UPT ;  /* 0x00003fff04047892 */ /* 0x000fe2000f8ec03f */
[----:B------:R-:W-:Y:S01]  /*12f0*/  UMOV UR41, 0x40000040 ;  /* 0x4000004000297882 */ /* 0x000fe20000000000 */
[----:B------:R-:W-:-:S02]  /*1300*/  UMOV UR43, 0x40000040 ;  /* 0x40000040002b7882 */ /* 0x000fc40000000000 */
[----:B------:R-:W-:Y:S01]  /*1310*/  ULOP3.LUT UR53, UR4, 0x10000, URZ, 0xfc, !UPT ;  /* 0x0001000004357892 */ /* 0x000fe2000f8efc3f */
[----:B------:R-:W-:Y:S01]  /*1320*/  UMOV UR40, UR56 ;  /* 0x0000003800287c82 */ /* 0x000fe20008000000 */
[----:B------:R-:W-:Y:S02]  /*1330*/  UMOV UR33, UR41 ;  /* 0x0000002900217c82 */ /* 0x000fe40008000000 */
[----:B------:R-:W-:Y:S01]  /*1340*/  UIMAD UR57, UR37, 0x580, UR53 ;  /* 0x00000580253978a4 */ /* 0x000fe2000f8e0235 */
[----:B------:R-:W-:Y:S01]  /*1350*/  UMOV UR32, UR40 ;  /* 0x0000002800207c82 */ /* 0x000fe20008000000 */
[----:B------:R-:W-:Y:S02]  /*1360*/  UMOV UR35, 0x40000040 ;  /* 0x4000004000237882 */ /* 0x000fe40000000000 */
[----:B------:R-:W-:Y:S02]  /*1370*/  UIADD3 UR34, UR57, 0x80, URZ ;  /* 0x0000008039227890 */ /* 0x000fe4000fffe03f */
[----:B------:R-:W-:-:S02]  /*1380*/  UIADD3 UR26, UR57, 0x100, URZ ;  /* 0x00000100391a7890 */ /* 0x000fc4000fffe03f */
[----:B------:R-:W-:Y:S01]  /*1390*/  UMOV UR42, UR57 ;  /* 0x00000039002a7c82 */ /* 0x000fe20008000000 */
[----:B------:R-:W-:Y:S01]  /*13a0*/  UMOV UR24, UR40 ;  /* 0x0000002800187c82 */ /* 0x000fe20008000000 */
[----:B------:R-:W-:Y:S01]  /*13b0*/  HGMMA.64x16x16.F32.BF16 R192, gdesc[UR40], RZ, !UPT, gsb0 ;  /* 0x0020000028c079f0 */ /* 0x000fe2000c0018ff */
[----:B------:R-:W-:Y:S01]  /*13c0*/  UMOV UR25, UR41 ;  /* 0x0000002900197c82 */ /* 0x000fe20008000000 */
[----:B------:R-:W-:Y:S01]  /*13d0*/  UMOV UR27, 0x40000040 ;  /* 0x40000040001b7882 */ /* 0x000fe20000000000 */
[----:B------:R-:W-:Y:S01]  /*13e0*/  UIADD3 UR18, UR57, 0x180, URZ ;  /* 0x0000018039127890 */ /* 0x000fe2000fffe03f */
[----:B------:R-:W-:Y:S01]  /*13f0*/  UMOV UR16, UR40 ;  /* 0x0000002800107c82 */ /* 0x000fe20008000000 */
        /* <DEDUP_REMOVED lines=31> */
[----:B------:R-:W-:-:S02]  /*15f0*/  WARPGROUP.DEPBAR.LE gsb0, 0x0 ;  /* 0x00008000000079c5 */ /* 0x000fc40000010000 */
[----:B------:R-:W-:-:S06]  /*1600*/  WARPGROUP.ARRIVE ;  /* 0x00000000000079c5 */ /* 0x000fcc0000000000 */
[----:B------:R-:W-:Y:S03]  /*1610*/  HGMMA.64x16x16.F32.BF16 R176, gdesc[UR32], RZ, !UPT, gsb0 ;  /* 0x0020000020b079f0 */ /* 0x000fe6000c0018ff */
[----:B------:R-:W-:Y:S02]  /*1620*/  WARPGROUP.DEPBAR.LE gsb0, 0x0 ;  /* 0x00008000000079c5 */ /* 0x000fe40000010000 */
[----:B------:R-:W-:-:S06]  /*1630*/  WARPGROUP.ARRIVE ;  /* 0x00000000000079c5 */ /* 0x000fcc0000000000 */
[----:B------:R-:W-:Y:S03]  /*1640*/  HGMMA.64x16x16.F32.BF16 R160, gdesc[UR24], RZ, !UPT, gsb0 ;  /* 0x0020000018a079f0 */ /* 0x000fe6000c0018ff */
[----:B------:R-:W-:Y:S02]  /*1650*/  WARPGROUP.DEPBAR.LE gsb0, 0x0 ;  /* 0x00008000000079c5 */ /* 0x000fe40000010000 */
[----:B------:R-:W-:-:S06]  /*1660*/  WARPGROUP.ARRIVE ;  /* 0x00000000000079c5 */ /* 0x000fcc0000000000 */
[----:B------:R-:W-:Y:S01]  /*1670*/  HGMMA.64x16x16.F32.BF16 R144, gdesc[UR16], RZ, !UPT, gsb0 ;  /* 0x00200000109079f0 */ /* 0x000fe2000c0018ff */
[----:B------:R-:W-:Y:S01]  /*1680*/  UIADD3 UR16, UR56, 0x2, URZ ;  /* 0x0000000238107890 */ /* 0x000fe2000fffe03f */
[----:B------:R-:W-:Y:S01]  /*1690*/  UMOV UR17, 0x40000040 ;  /* 0x4000004000117882 */ /* 0x000fe20000000000 */
[----:B------:R-:W-:Y:S02]  /*16a0*/  WARPGROUP.DEPBAR.LE gsb0, 0x0 ;  /* 0x00008000000079c5 */ /* 0x000fe40000010000 */
[----:B------:R-:W-:-:S06]  /*16b0*/  WARPGROUP.ARRIVE ;  /* 0x00000000000079c5 */ /* 0x000fcc0000000000 */
[----:B------:R-:W-:Y:S03]  /*16c0*/  HGMMA.64x16x16.F32.BF16 R128, gdesc[UR12], RZ, !UPT, gsb0 ;  /* 0x002000000c8079f0 */ /* 0x000fe6000c0018ff */
        /* <DEDUP_REMOVED lines=18> */
[----:B------:R-:W-:Y:S01]  /*17f0*/  UMOV UR48, UR58 ;  /* 0x0000003a00307c82 */ /* 0x000fe20008000000 */
[----:B------:R-:W-:Y:S01]  /*1800*/  UMOV UR49, 0x40000040 ;  /* 0x4000004000317882 */ /* 0x000fe20000000000 */
[----:B------:R-:W-:Y:S01]  /*1810*/  UMOV UR28, UR48 ;  /* 0x00000030001c7c82 */ /* 0x000fe20008000000 */
        /* <DEDUP_REMOVED lines=17> */
[----:B------:R-:W-:Y:S01]  /*1930*/  UIADD3 UR58, UR56, 0x404, URZ ;  /* 0x00000404383a7890 */ /* 0x000fe2000fffe03f */
[----:B------:R-:W-:-:S02]  /*1940*/  WARPGROUP.DEPBAR.LE gsb0, 0x0 ;  /* 0x00008000000079c5 */ /* 0x000fc40000010000 */
[----:B------:R-:W-:-:S06]  /*1950*/  WARPGROUP.ARRIVE ;  /* 0x00000000000079c5 */ /* 0x000fcc0000000000 */
[----:B------:R-:W-:Y:S01]  /*1960*/  HGMMA.64x16x16.F32.BF16 R24, gdesc[UR48], RZ, !UPT, gsb0 ;  /* 0x00200000301879f0 */ /* 0x000fe2000c0018ff */
[----:B------:R-:W-:Y:S01]  /*1970*/  UMOV UR50, UR18 ;  /* 0x0000001200327c82 */ /* 0x000fe20008000000 */
[----:B------:R-:W-:Y:S01]  /*1980*/  UMOV UR51, UR19 ;  /* 0x0000001300337c82 */ /* 0x000fe20008000000 */
[----:B------:R-:W-:Y:S01]  /*1990*/  UIADD3 UR18, UR57, 0x2, URZ ;  /* 0x0000000239127890 */ /* 0x000fe2000fffe03f */
[----:B------:R-:W-:Y:S01]  /*19a0*/  UMOV UR19, 0x40000040 ;  /* 0x4000004000137882 */ /* 0x000fe20000000000 */
[----:B------:R-:W-:Y:S02]  /*19b0*/  WARPGROUP.DEPBAR.LE gsb0, 0x0 ;  /* 0x00008000000079c5 */ /* 0x000fe40000010000 */
[----:B------:R-:W-:-:S06]  /*19c0*/  WARPGROUP.ARRIVE ;  /* 0x00000000000079c5 */ /* 0x000fcc0000000000 */
[----:B------:R-:W-:Y:S01]  /*19d0*/  HGMMA.64x16x16.F32.BF16 R40, gdesc[UR28], RZ, !UPT, gsb0 ;  /* 0x002000001c2879f0 */ /* 0x000fe2000c0018ff */
[----:B------:R-:W-:Y:S01]  /*19e0*/  UIADD3 UR30, UR57, 0x282, URZ ;  /* 0x00000282391e7890 */ /* 0x000fe2000fffe03f */
[----:B------:R-:W-:Y:S01]  /*19f0*/  UMOV UR28, UR16 ;  /* 0x00000010001c7c82 */ /* 0x000fe20008000000 */
[----:B------:R-:W-:Y:S01]  /*1a00*/  UMOV UR29, UR17 ;  /* 0x00000011001d7c82 */ /* 0x000fe20008000000 */
        /* <DEDUP_REMOVED lines=66> */
[----:B------:R-:W-:Y:S03]  /*1e30*/  HGMMA.64x16x16.F32.BF16 R192, gdesc[UR16], R192, gsb0 ;  /* 0x0020000010c079f0 */ /* 0x000fe600080018c0 */
[----:B------:R-:W-:Y:S02]  /*1e40*/  WARPGROUP.DEPBAR.LE gsb0, 0x0 ;  /* 0x00008000000079c5 */ /* 0x000fe40000010000 */
[----:B------:R-:W-:-:S06]  /*1e50*/  WARPGROUP.ARRIVE ;  /* 0x00000000000079c5 */ /* 0x000fcc0000000000 */
[----:B------:R-:W-:Y:S03]  /*1e60*/  HGMMA.64x16x16.F32.BF16 R176, gdesc[UR8], R176, gsb0 ;  /* 0x0020000008b079f0 */ /* 0x000fe600080018b0 */
[----:B------:R-:W-:Y:S02]  /*1e70*/  WARPGROUP.DEPBAR.LE gsb0, 0x0 ;  /* 0x00008000000079c5 */ /* 0x000fe40000010000 */
[----:B------:R-:W-:-:S06]  /*1e80*/  WARPGROUP.ARRIVE ;  /* 0x00000000000079c5 */ /* 0x000fcc0000000000 */
[----:B------:R-:W-:Y:S01]  /*1e90*/  HGMMA.64x16x16.F32.BF16 R160, gdesc[UR4], R160, gsb0 ;  /* 0x0020000004a079f0 */ /* 0x000fe200080018a0 */
[----:B------:R-:W-:Y:S02]  /*1ea0*/  UIADD3 UR4, UR56, 0x402, URZ ;  /* 0x0000040238047890 */ /* 0x000fe4000fffe03f */
        /* <DEDUP_REMOVED lines=46> */
[----:B------:R-:W-:-:S02]  /*2190*/  WARPGROUP.DEPBAR.LE gsb0, 0x0 ;  /* 0x00008000000079c5 */ /* 0x000fc40000010000 */
[----:B------:R-:W-:-:S06]  /*21a0*/  WARPGROUP.ARRIVE ;  /* 0x00000000000079c5 */ /* 0x000fcc0000000000 */
[----:B------:R-:W-:Y:S01]  /*21b0*/  HGMMA.64x16x16.F32.BF16 R24, gdesc[UR48], R24, gsb0 ;  /* 0x00200000301879f0 */ /* 0x000fe20008001818 */
[----:B------:R-:W-:Y:S01]  /*21c0*/  UIADD3 UR50, UR57, 0x504, URZ ;  /* 0x0000050439327890 */ /* 0x000fe2000fffe03f */
[----:B------:R-:W-:Y:S01]  /*21d0*/  UMOV UR51, 0x40000040 ;  /* 0x4000004000337882 */ /* 0x000fe20000000000 */
[----:B------:R-:W-:Y:S02]  /*21e0*/  WARPGROUP.DEPBAR.LE gsb0, 0x0 ;  /* 0x00008000000079c5 */ /* 0x000fe40000010000 */
[----:B------:R-:W-:-:S06]  /*21f0*/  WARPGROUP.ARRIVE ;  /* 0x00000000000079c5 */ /* 0x000fcc0000000000 */
[----:B------:R-:W-:Y:S01]  /*2200*/  HGMMA.64x16x16.F32.BF16 R40, gdesc[UR40], R40, gsb0 ;  /* 0x00200000282879f0 */ /* 0x000fe20008001828 */
[----:B------:R-:W-:Y:S01]  /*2210*/  UIADD3 UR42, UR57, 0x284, URZ ;  /* 0x00000284392a7890 */ /* 0x000fe2000fffe03f */
[----:B------:R-:W-:Y:S01]  /*2220*/  UMOV UR43, 0x40000040 ;  /* 0x40000040002b7882 */ /* 0x000fe20000000000 */
[----:B------:R-:W-:Y:S02]  /*2230*/  WARPGROUP.DEPBAR.LE gsb0, 0x0 ;  /* 0x00008000000079c5 */ /* 0x000fe40000010000 */
[----:B------:R-:W-:-:S06]  /*2240*/  WARPGROUP.ARRIVE ;  /* 0x00000000000079c5 */ /* 0x000fcc0000000000 */
[----:B------:R-:W-:Y:S01]  /*2250*/  HGMMA.64x16x16.F32.BF16 R56, gdesc[UR32], R56, gsb0 ;  /* 0x00200000203879f0 */ /* 0x000fe20008001838 */
[----:B------:R-:W-:Y:S02]  /*2260*/  UIADD3 UR32, UR56, 0x4, URZ ;  /* 0x0000000438207890 */ /* 0x000fe4000fffe03f */
[----:B------:R-:W-:Y:S01]  /*2270*/  UIADD3 UR34, UR57, 0x4, URZ ;  /* 0x0000000439227890 */ /* 0x000fe2000fffe03f */
[----:B------:R-:W-:Y:S01]  /*2280*/  UMOV UR33, 0x40000040 ;  /* 0x4000004000217882 */ /* 0x000fe20000000000 */
[----:B------:R-:W-:Y:S01]  /*2290*/  UMOV UR35, 0x40000040 ;  /* 0x4000004000237882 */ /* 0x000fe20000000000 */
[----:B------:R-:W-:Y:S02]  /*22a0*/  UMOV UR41, UR33 ;  /* 0x0000002100297c82 */ /* 0x000fe40008000000 */
[----:B------:R-:W-:Y:S01]  /*22b0*/  UMOV UR40, UR32 ;  /* 0x0000002000287c82 */ /* 0x000fe20008000000 */
[----:B------:R-:W-:Y:S01]  /*22c0*/  UMOV UR48, UR32 ;  /* 0x0000002000307c82 */ /* 0x000fe20008000000 */
[----:B------:R-:W-:Y:S01]  /*22d0*/  UMOV UR49, UR33 ;  /* 0x0000002100317c82 */ /* 0x000fe20008000000 */
[----:B------:R-:W-:-:S02]  /*22e0*/  WARPGROUP.DEPBAR.LE gsb0, 0x0 ;  /* 0x00008000000079c5 */ /* 0x000fc40000010000 */
[----:B------:R-:W-:-:S06]  /*22f0*/  WARPGROUP.ARRIVE ;  /* 0x00000000000079c5 */ /* 0x000fcc0000000000 */
[----:B------:R-:W-:Y:S01]  /*2300*/  HGMMA.64x16x16.F32.BF16 R72, gdesc[UR24], R72, gsb0 ;  /* 0x00200000184879f0 */ /* 0x000fe20008001848 */
[----:B------:R-:W-:Y:S01]  /*2310*/  UIADD3 UR26, UR57, 0x484, URZ ;  /* 0x00000484391a7890 */ /* 0x000fe2000fffe03f */
[----:B------:R-:W-:Y:S01]  /*2320*/  UMOV UR24, UR32 ;  /* 0x0000002000187c82 */ /* 0x000fe20008000000 */
[----:B------:R-:W-:Y:S01]  /*2330*/  UMOV UR25, UR33 ;  /* 0x0000002100197c82 */ /* 0x000fe20008000000 */
[----:B------:R-:W-:Y:S01]  /*2340*/  UMOV UR27, 0x40000040 ;  /* 0x40000040001b7882 */ /* 0x000fe20000000000 */
[----:B------:R-:W-:Y:S02]  /*2350*/  WARPGROUP.DEPBAR.LE gsb0, 0x0 ;  /* 0x00008000000079c5 */ /* 0x000fe40000010000 */
        /* <DEDUP_REMOVED lines=60> */
[----:B------:R-:W-:Y:S01]  /*2720*/  UIADD3 UR12, UR56, 0x6, URZ ;  /* 0x00000006380c7890 */ /* 0x000fe2000fffe03f */
[----:B------:R-:W-:Y:S01]  /*2730*/  UMOV UR13, 0x40000040 ;  /* 0x40000040000d7882 */ /* 0x000fe20000000000 */
[----:B------:R-:W-:Y:S01]  /*2740*/  UIADD3 UR56, UR56, 0x406, URZ ;  /* 0x0000040638387890 */ /* 0x000fe2000fffe03f */
        /* <DEDUP_REMOVED lines=44> */
[----:B------:R-:W-:Y:S01]  /*2a10*/  UMOV UR50, UR14 ;  /* 0x0000000e00327c82 */ /* 0x000fe20008000000 */
[----:B------:R-:W-:Y:S01]  /*2a20*/  UMOV UR51, UR15 ;  /* 0x0000000f00337c82 */ /* 0x000fe20008000000 */
[----:B------:R-:W-:Y:S01]  /*2a30*/  UIADD3 UR14, UR57, 0x6, URZ ;  /* 0x00000006390e7890 */ /* 0x000fe2000fffe03f */
        /* <DEDUP_REMOVED lines=160> */
[----:B------:R-:W-:Y:S05]  /*3440*/  @!P1 BRA `(.L_x_18) ;  /* 0x00000024000c9947 */ /* 0x000fea0003800000 */
[----:B------:R-:W-:Y:S01]  /*3450*/  UIADD3 UR57, UR37, 0x1, URZ ;  /* 0x0000000125397890 */ /* 0x000fe2000fffe03f */
[----:B------:R-:W-:Y:S01]  /*3460*/  IMAD.MOV.U32 R3, RZ, RZ, R0 ;  /* 0x000000ffff037224 */ /* 0x000fe200078e0000 */
[----:B------:R-:W-:Y:S02]  /*3470*/  UMOV UR56, UR37 ;  /* 0x0000002500387c82 */ /* 0x000fe40008000000 */
[----:B------:R-:W-:-:S04]  /*3480*/  UISETP.NE.AND UP0, UPT, UR57, 0x4, UPT ;  /* 0x000000043900788c */ /* 0x000fc8000bf05270 */
[----:B------:R-:W-:Y:S02]  /*3490*/  USEL UR4, URZ, 0x1, UP0 ;  /* 0x000000013f047887 */ /* 0x000fe40008000000 */
[----:B------:R-:W-:Y:S02]  /*34a0*/  USEL UR57, UR57, URZ, UP0 ;  /* 0x0000003f39397287 */ /* 0x000fe40008000000 */
[----:B------:R-:W-:-:S06]  /*34b0*/  ULOP3.LUT UR4, UR36, UR4, URZ, 0x3c, !UPT ;  /* 0x0000000424047292 */ /* 0x000fcc000f8e3c3f */
[----:B------:R-:W-:-:S07]  /*34c0*/  IMAD.U32 R6, RZ, RZ, UR4 ;  /* 0x00000004ff067e24 */ /* 0x000fce000f8e00ff */
.L_x_25:
[----:B------:R-:W-:Y:S05]  /*34d0*/  @!P0 BRA `(.L_x_19) ;  /* 0x0000000000048947 */ /* 0x000fea0003800000 */
[----:B------:R-:W-:Y:S01]  /*34e0*/  BPT.TRAP 0x1 ;  /* 0x000000040000795c */ /* 0x000fe20000300000 */
.L_x_19:
[----:B------:R-:W-:Y:S01]  /*34f0*/  ULEA UR4, UR57, UR38, 0x3 ;  /* 0x0000002639047291 */ /* 0x000fe2000f8e183f */
[----:B0-2---:R-:W-:-:S08]  /*3500*/  SHF.L.U32 R4, R6, 0x1f, RZ ;  /* 0x0000001f06047819 */ /* 0x005fd000000006ff */
[----:B------:R0:W2:Y:S01]  /*3510*/  SYNCS.PHASECHK.TRANS64.TRYWAIT P1, [UR4], R4 ;  /* 0x00000004ff0075a7 */ /* 0x0000a20008020144 */
[----:B------:R-:W-:Y:S05]  /*3520*/  @!P0 BRA `(.L_x_20) ;  /* 0x0000000000048947 */ /* 0x000fea0003800000 */
[----:B------:R-:W-:Y:S01]  /*3530*/  BPT.TRAP 0x1 ;  /* 0x000000040000795c */ /* 0x000fe20000300000 */
.L_x_20:
[----:B--2---:R-:W-:Y:S05]  /*3540*/  @P1 BRA `(.L_x_21) ;  /* 0x0000000000081947 */ /* 0x004fea0003800000 */
[----:B------:R-:W2:Y:S02]  /*3550*/  SYNCS.PHASECHK.TRANS64.TRYWAIT P1, [UR4], R4 ;  /* 0x00000004ff0075a7 */ /* 0x000ea40008020144 */
[----:B--2---:R-:W-:Y:S05]  /*3560*/  @!P1 BRA `(.L_x_22) ;  /* 0x000000e800f09947 */ /* 0x004fea0003800000 */
.L_x_21:
[----:B------:R-:W-:Y:S01]  /*3570*/  UIMAD UR58, UR57, 0x600, UR52 ;  /* 0x00000600393a78a4 */ /* 0x000fe2000f8e0234 */
[----:B------:R-:W-:Y:S01]  /*3580*/  WARPGROUP.ARRIVE ;  /* 0x00000000000079c5 */ /* 0x000fe20000000000 */
[----:B------:R-:W-:Y:S01]  /*3590*/  UIMAD UR59, UR57, 0x580, UR53 ;  /* 0x00000580393b78a4 */ /* 0x000fe2000f8e0235 */
[----:B------:R-:W-:Y:S01]  /*35a0*/  UMOV UR5, 0x40000040 ;  /* 0x4000004000057882 */ /* 0x000fe20000000000 */
[----:B------:R-:W-:Y:S02]  /*35b0*/  UMOV UR7, 0x40000040 ;  /* 0x4000004000077882 */ /* 0x000fe40000000000 */
[----:B------:R-:W-:Y:S01]  /*35c0*/  UIADD3 UR10, UR59, 0x80, URZ ;  /* 0x000000803b0a7890 */ /* 0x000fe2000fffe03f */
[----:B------:R-:W-:Y:S02]  /*35d0*/  UMOV UR4, UR58 ;  /* 0x0000003a00047c82 */ /* 0x000fe40008000000 */
[----:B------:R-:W-:Y:S01]  /*35e0*/  UMOV UR6, UR59 ;  /* 0x0000003b00067c82 */ /* 0x000fe20008000000 */
[----:B------:R-:W-:Y:S01]  /*35f0*/  UMOV UR8, UR4 ;  /* 0x0000000400087c82 */ /* 0x000fe20008000000 */
[----:B------:R-:W-:Y:S01]  /*3600*/  HGMMA.64x16x16.F32.BF16 R192, gdesc[UR4], R192, gsb0 ;  /* 0x0020000004c079f0 */ /* 0x000fe200080018c0 */
        /* <DEDUP_REMOVED lines=38> */
[----:B------:R-:W-:-:S02]  /*3870*/  UIADD3 UR4, UR58, 0x2, URZ ;  /* 0x000000023a047890 */ /* 0x000fc4000fffe03f */
[----:B------:R-:W-:Y:S01]  /*3880*/  UIADD3 UR5, UR59, 0x2, URZ ;  /* 0x000000023b057890 */ /* 0x000fe2000fffe03f */
        /* <DEDUP_REMOVED lines=101> */
[----:B------:R-:W-:Y:S01]  /*3ee0*/  UMOV UR8, UR4 ;  /* 0x0000000400087c82 */ /* 0x000fe20008000000 */
[----:B------:R-:W-:Y:S01]  /*3ef0*/  UMOV UR9, 0x40000040 ;  /* 0x4000004000097882 */ /* 0x000fe20000000000 */
        /* <DEDUP_REMOVED lines=124> */
[----:B------:R-:W-:Y:S02]  /*46c0*/  WARPGROUP.DEPBAR.LE gsb0, 0x0 ;  /* 0x00008000000079c5 */ /* 0x000fe40000010000 */
[----:B------:R-:W-:-:S06]  /*46d0*/  WARPGROUP.ARRIVE ;  /* 0x00000000000079c5 */ /* 0x000fcc0000000000 */
[----:B------:R-:W-:Y:S01]  /*46e0*/  HGMMA.64x16x16.F32.BF16 R152, gdesc[UR12], R152, gsb0 ;  /* 0x002000000c9879f0 */ /* 0x000fe20008001898 */
[----:B------:R-:W-:Y:S02]  /*46f0*/  UIADD3 UR12, UR59, 0x4, URZ ;  /* 0x000000043b0c7890 */ /* 0x000fe4000fffe03f */
[----:B------:R-:W-:Y:S02]  /*4700*/  UIADD3 UR13, UR59, 0x84, URZ ;  /* 0x000000843b0d7890 */ /* 0x000fe4000fffe03f */
        /* <DEDUP_REMOVED lines=31> */
[----:B------:R-:W-:Y:S01]  /*4900*/  UMOV UR10, UR13 ;  /* 0x0000000d000a7c82 */ /* 0x000fe20008000000 */
[----:B------:R-:W-:Y:S01]  /*4910*/  UMOV UR11, 0x40000040 ;  /* 0x40000040000b7882 */ /* 0x000fe20000000000 */
[----:B------:R-:W-:Y:S01]  /*4920*/  UMOV UR13, UR5 ;  /* 0x00000005000d7c82 */ /* 0x000fe20008000000 */
        /* <DEDUP_REMOVED lines=97> */
[----:B------:R-:W-:Y:S01]  /*4f40*/  UIADD3 UR58, UR58, 0x406, URZ ;  /* 0x000004063a3a7890 */ /* 0x000fe2000fffe03f */
        /* <DEDUP_REMOVED lines=128> */
[----:B------:R-:W-:Y:S01]  /*5750*/  BPT.TRAP 0x1 ;  /* 0x000000040000795c */ /* 0x000fe20000300000 */
.L_x_23:
[----:B------:R-:W-:Y:S01]  /*5760*/  ULEA UR4, UR56, UR38, 0x3 ;  /* 0x0000002638047291 */ /* 0x000fe2000f8e183f */
[----:B------:R-:W-:-:S03]  /*5770*/  ISETP.GT.U32.AND P1, PT, R2, 0x1, PT ;  /* 0x000000010200780c */ /* 0x000fc60003f24070 */
[----:B------:R-:W-:-:S04]  /*5780*/  UIADD3 UR4, UR4, 0x20, URZ ;  /* 0x0000002004047890 */ /* 0x000fc8000fffe03f */
[----:B------:R-:W-:-:S09]  /*5790*/  UPRMT UR4, URZ, 0x654, UR4 ;  /* 0x000006543f047896 */ /* 0x000fd20008000004 */
[----:B------:R-:W-:Y:S01]  /*57a0*/  SYNCS.ARRIVE.TRANS64.RED.A1T0 RZ, [UR4], RZ ;  /* 0x000000ffffff79a7 */ /* 0x000fe20008100404 */
[----:B------:R-:W-:Y:S05]  /*57b0*/  @P1 BRA `(.L_x_24) ;  /* 0x0000000000041947 */ /* 0x000fea0003800000 */
[----:B------:R-:W-:Y:S01]  /*57c0*/  BPT.TRAP 0x1 ;  /* 0x000000040000795c */ /* 0x000fe20000300000 */
.L_x_24:
[----:B------:R-:W-:Y:S01]  /*57d0*/  UIADD3 UR57, UR57, 0x1, URZ ;  /* 0x0000000139397890 */ /* 0x000fe2000fffe03f */
[C---:B------:R-:W-:Y:S01]  /*57e0*/  ISETP.GT.AND P1, PT, R3.reuse, 0x1, PT ;  /* 0x000000010300780c */ /* 0x040fe20003f24270 */
[----:B------:R-:W-:Y:S01]  /*57f0*/  UIADD3 UR56, UR56, 0x1, URZ ;  /* 0x0000000138387890 */ /* 0x000fe2000fffe03f */
[----:B------:R-:W-:Y:S01]  /*5800*/  VIADD R3, R3, 0xffffffff ;  /* 0xffffffff03037836 */ /* 0x000fe20000000000 */
[----:B------:R-:W-:Y:S02]  /*5810*/  UISETP.NE.AND UP0, UPT, UR57, 0x4, UPT ;  /* 0x000000043900788c */ /* 0x000fe4000bf05270 */
[----:B------:R-:W-:Y:S02]  /*5820*/  UISETP.NE.AND UP1, UPT, UR56, 0x4, UPT ;  /* 0x000000043800788c */ /* 0x000fe4000bf25270 */
[----:B------:R-:W-:Y:S02]  /*5830*/  USEL UR4, URZ, 0x1, UP0 ;  /* 0x000000013f047887 */ /* 0x000fe40008000000 */
[----:B------:R-:W-:-:S02]  /*5840*/  USEL UR57, UR57, URZ, UP0 ;  /* 0x0000003f39397287 */ /* 0x000fc40008000000 */
[----:B------:R-:W-:Y:S02]  /*5850*/  USEL UR56, UR56, URZ, UP1 ;  /* 0x0000003f38387287 */ /* 0x000fe40008800000 */
[----:B------:R-:W-:Y:S01]  /*5860*/  LOP3.LUT R6, R6, UR4, RZ, 0x3c, !PT ;  /* 0x0000000406067c12 */ /* 0x000fe2000f8e3cff */
[----:B------:R-:W-:Y:S09]  /*5870*/  @P1 BRA `(.L_x_25) ;  /* 0xffffffdc00141947 */ /* 0x000ff2000383ffff */
.L_x_18:
[----:B------:R-:W3:Y:S02]  /*5880*/  LDC R3, c[0x0][0x28c] ;  /* 0x0000a300ff037b82 */ /* 0x000ee40000000800 */
[----:B---3--:R-:W-:-:S13]  /*5890*/  ISETP.GE.AND P1, PT, R3, 0x1, PT ;  /* 0x000000010300780c */ /* 0x008fda0003f26270 */
[----:B------:R-:W-:Y:S05]  /*58a0*/  @!P1 BRA `(.L_x_26) ;  /* 0x0000000000309947 */ /* 0x000fea0003800000 */
[----:B------:R-:W-:Y:S05]  /*58b0*/  @!P0 BRA `(.L_x_27) ;  /* 0x0000000000048947 */ /* 0x000fea0003800000 */
[----:B------:R-:W-:Y:S01]  /*58c0*/  BPT.TRAP 0x1 ;  /* 0x000000040000795c */ /* 0x000fe20000300000 */
.L_x_27:
[----:B------:R-:W-:Y:S02]  /*58d0*/  R2UR UR4, R0 ;  /* 0x00000000000472ca */ /* 0x000fe400000e0000 */
[----:B------:R-:W-:-:S11]  /*58e0*/  ISETP.GT.U32.AND P0, PT, R2, 0x1, PT ;  /* 0x000000010200780c */ /* 0x000fd60003f04070 */
[----:B------:R-:W-:-:S04]  /*58f0*/  UIADD3 UR4, UR4, UR37, URZ ;  /* 0x0000002504047290 */ /* 0x000fc8000fffe03f */
[----:B------:R-:W-:-:S04]  /*5900*/  USHF.L.U32 UR4, UR4, 0x3, URZ ;  /* 0x0000000304047899 */ /* 0x000fc8000800063f */
[----:B------:R-:W-:-:S04]  /*5910*/  ULOP3.LUT UR4, UR4, 0x18, URZ, 0xc0, !UPT ;  /* 0x0000001804047892 */ /* 0x000fc8000f8ec03f */
[----:B------:R-:W-:-:S04]  /*5920*/  UIADD3 UR4, UR38, 0x20, UR4 ;  /* 0x0000002026047890 */ /* 0x000fc8000fffe004 */
[----:B------:R-:W-:-:S09]  /*5930*/  UPRMT UR4, URZ, 0x654, UR4 ;  /* 0x000006543f047896 */ /* 0x000fd20008000004 */
[----:B------:R-:W-:Y:S01]  /*5940*/  SYNCS.ARRIVE.TRANS64.RED.A1T0 RZ, [UR4], RZ ;  /* 0x000000ffffff79a7 */ /* 0x000fe20008100404 */
[----:B------:R-:W-:Y:S05]  /*5950*/  @P0 BRA `(.L_x_26) ;  /* 0x0000000000040947 */ /* 0x000fea0003800000 */
[----:B------:R-:W-:Y:S01]  /*5960*/  BPT.TRAP 0x1 ;  /* 0x000000040000795c */ /* 0x000fe20000300000 */
.L_x_26:
[----:B------:R-:W3:Y:S01]  /*5970*/  S2R R0, SR_TID.X ;  /* 0x0000000000007919 */ /* 0x000ee20000002100 */
[----:B0-2---:R-:W0:Y:S01]  /*5980*/  LDC R5, c[0x0][0x288] ;  /* 0x0000a200ff057b82 */ /* 0x005e220000000800 */
[----:B------:R-:W-:Y:S01]  /*5990*/  UIADD3 UR37, UR39, UR37, URZ ;  /* 0x0000002527257290 */ /* 0x000fe2000fffe03f */
[----:B------:R-:W-:Y:S01]  /*59a0*/  IMAD R9, R19, 0xc0, RZ ;  /* 0x000000c013097824 */ /* 0x000fe200078e02ff */
[----:B------:R-:W2:Y:S01]  /*59b0*/  S2R R6, SR_TID.X ;  /* 0x0000000000067919 */ /* 0x000ea20000002100 */
[----:B------:R-:W-:Y:S01]  /*59c0*/  ULDC UR8, c[0x0][0x284] ;  /* 0x0000a10000087ab9 */ /* 0x000fe20000000800 */
[----:B------:R-:W-:Y:S01]  /*59d0*/  USHF.R.U32.HI UR4, URZ, 0x2, UR37 ;  /* 0x000000023f047899 */ /* 0x000fe20008011625 */
[----:B------:R-:W-:Y:S01]  /*59e0*/  SHF.R.S32.HI R15, RZ, 0x1f, R16 ;  /* 0x0000001fff0f7819 */ /* 0x000fe20000011410 */
[----:B------:R-:W-:Y:S01]  /*59f0*/  UISETP.GT.U32.AND UP1, UPT, UR37, 0x3, UPT ;  /* 0x000000032500788c */ /* 0x000fe2000bf24070 */
[----:B------:R-:W-:Y:S01]  /*5a00*/  IMAD.MOV.U32 R209, RZ, RZ, RZ ;  /* 0x000000ffffd17224 */ /* 0x000fe200078e00ff */
[----:B------:R-:W-:Y:S01]  /*5a10*/  ULOP3.LUT UR4, UR4, 0x1, URZ, 0xc0, !UPT ;  /* 0x0000000104047892 */ /* 0x000fe2000f8ec03f */
[----:B------:R-:W-:Y:S01]  /*5a20*/  ULDC.64 UR6, c[0x0][0x5d0] ;  /* 0x0001740000067ab9 */ /* 0x000fe20000000a00 */
[----:B------:R-:W-:-:S02]  /*5a30*/  UISETP.LT.U32.AND UP1, UPT, UR39, 0x4, UP1 ;  /* 0x000000042700788c */ /* 0x000fc40008f21070 */
[----:B------:R-:W-:Y:S02]  /*5a40*/  UISETP.NE.U32.AND UP0, UPT, UR4, 0x1, UPT ;  /* 0x000000010400788c */ /* 0x000fe4000bf05070 */
[----:B------:R-:W-:Y:S02]  /*5a50*/  USEL UR5, URZ, 0x1, !UP1 ;  /* 0x000000013f057887 */ /* 0x000fe4000c800000 */
[----:B------:R-:W-:Y:S02]  /*5a60*/  UISETP.GT.U32.AND UP0, UPT, UR39, 0x3, !UP0 ;  /* 0x000000032700788c */ /* 0x000fe4000c704070 */
[----:B------:R-:W-:Y:S02]  /*5a70*/  ULOP3.LUT UR37, UR37, 0x3, URZ, 0xc0, !UPT ;  /* 0x0000000325257892 */ /* 0x000fe4000f8ec03f */
[----:B------:R-:W-:-:S04]  /*5a80*/  USEL UR4, URZ, 0x1, !UP0 ;  /* 0x000000013f047887 */ /* 0x000fc8000c000000 */
[----:B------:R-:W-:Y:S01]  /*5a90*/  ULOP3.LUT UR36, UR4, UR36, UR5, 0x96, !UPT ;  /* 0x0000002404247292 */ /* 0x000fe2000f8e9605 */
[----:B---3--:R-:W-:-:S04]  /*5aa0*/  SHF.R.U32.HI R0, RZ, 0x7, R0 ;  /* 0x00000007ff007819 */ /* 0x008fc80000011600 */
[----:B------:R-:W-:Y:S02]  /*5ab0*/  LOP3.LUT R0, R0, 0x1, RZ, 0xc0, !PT ;  /* 0x0000000100007812 */ /* 0x000fe400078ec0ff */
[----:B--2---:R-:W-:Y:S02]  /*5ac0*/  SHF.R.U32.HI R3, RZ, 0x2, R6 ;  /* 0x00000002ff037819 */ /* 0x004fe40000011606 */
[----:B------:R-:W-:Y:S01]  /*5ad0*/  LOP3.LUT R4, R6, 0x60, RZ, 0xc0, !PT ;  /* 0x0000006006047812 */ /* 0x000fe200078ec0ff */
[----:B------:R-:W-:Y:S01]  /*5ae0*/  IMAD.SHL.U32 R208, R0, 0x40, RZ ;  /* 0x0000004000d07824 */ /* 0x000fe200078e00ff */
[----:B------:R-:W-:Y:S02]  /*5af0*/  LOP3.LUT R3, R3, 0x7, RZ, 0xc0, !PT ;  /* 0x0000000703037812 */ /* 0x000fe400078ec0ff */
[----:B------:R-:W-:Y:S02]  /*5b00*/  SHF.R.U32.HI R4, RZ, 0x1, R4 ;  /* 0x00000001ff047819 */ /* 0x000fe40000011604 */
[----:B------:R-:W-:-:S02]  /*5b10*/  LOP3.LUT R208, R208, 0x40, R3, 0xe2, !PT ;  /* 0x00000040d0d07812 */ /* 0x000fc400078ee203 */
[-C--:B------:R-:W-:Y:S02]  /*5b20*/  IADD3 R3, RZ, -R4.reuse, -R3 ;  /* 0x80000004ff037210 */ /* 0x080fe40007ffe803 */
[----:B------:R-:W-:-:S03]  /*5b30*/  LOP3.LUT R208, R208, R4, RZ, 0xfc, !PT ;  /* 0x00000004d0d07212 */ /* 0x000fc600078efcff */
[----:B------:R-:W-:Y:S01]  /*5b40*/  IMAD R8, R0, -0x40, R3 ;  /* 0xffffffc000087824 */ /* 0x000fe200078e0203 */
[----:B------:R-:W-:Y:S01]  /*5b50*/  LOP3.LUT R0, R6, 0x3, RZ, 0xc0, !PT ;  /* 0x0000000306007812 */ /* 0x000fe200078ec0ff */
[----:B------:R-:W-:Y:S02]  /*5b60*/  IMAD R3, R22, 0xb0, RZ ;  /* 0x000000b016037824 */ /* 0x000fe400078e02ff */
[----:B------:R-:W-:Y:S02]  /*5b70*/  IMAD.SHL.U32 R6, R6, 0x2, RZ ;  /* 0x0000000206067824 */ /* 0x000fe400078e00ff */
[----:B0-----:R-:W-:Y:S01]  /*5b80*/  IMAD R10, R0, -0x2, R5 ;  /* 0xfffffffe000a7824 */ /* 0x001fe200078e0205 */
[----:B------:R-:W-:Y:S01]  /*5b90*/  ISETP.GE.AND P0, PT, R3, R5, PT ;  /* 0x000000050300720c */ /* 0x000fe20003f06270 */
[----:B------:R-:W-:Y:S01]  /*5ba0*/  IMAD R5, R15, UR6, RZ ;  /* 0x000000060f057c24 */ /* 0x000fe2000f8e02ff */
[----:B------:R-:W-:Y:S01]  /*5bb0*/  LOP3.LUT R6, R3, 0x6, R6, 0xf8, !PT ;  /* 0x0000000603067812 */ /* 0x000fe200078ef806 */
[----:B------:R-:W-:Y:S01]  /*5bc0*/  IMAD.WIDE R208, R19, 0xc0, R208 ;  /* 0x000000c013d07825 */ /* 0x000fe200078e02d0 */
[----:B------:R-:W-:-:S02]  /*5bd0*/  ISETP.GE.OR P0, PT, R9, UR8, P0 ;  /* 0x0000000809007c0c */ /* 0x000fc40008706670 */
[----:B------:R-:W-:Y:S01]  /*5be0*/  SHF.R.S32.HI R7, RZ, 0x1f, R6 ;  /* 0x0000001fff077819 */ /* 0x000fe20000011406 */
[----:B------:R-:W-:Y:S01]  /*5bf0*/  IMAD R11, R16, UR7, R5 ;  /* 0x00000007100b7c24 */ /* 0x000fe2000f8e0205 */
[----:B------:R-:W-:Y:S01]  /*5c00*/  IADD3 R0, -R9, UR8, R8 ;  /* 0x0000000809007c10 */ /* 0x000fe2000fffe108 */
[----:B------:R-:W-:Y:S02]  /*5c10*/  IMAD.IADD R3, R10, 0x1, -R3 ;  /* 0x000000010a037824 */ /* 0x000fe400078e0a03 */
[----:B------:R-:W-:-:S04]  /*5c20*/  IMAD.WIDE.U32 R4, R16, UR6, R6 ;  /* 0x0000000610047c25 */ /* 0x000fc8000f8e0006 */
[----:B------:R-:W-:Y:S02]  /*5c30*/  IMAD.IADD R5, R5, 0x1, R11 ;  /* 0x0000000105057824 */ /* 0x000fe400078e020b */
[----:B------:R-:W-:Y:S01]  /*5c40*/  IMAD.MOV.U32 R19, RZ, RZ, -0x1 ;  /* 0xffffffffff137424 */ /* 0x000fe200078e00ff */
[----:B------:R-:W-:Y:S06]  /*5c50*/  @P0 BRA `(.L_x_28) ;  /* 0x000000a400bc0947 */ /* 0x000fec0003800000 */
[----:B------:R-:W0:Y:S01]  /*5c60*/  LDC.64 R206, c[0x0][0x5c8] ;  /* 0x00017200ffce7b82 */ /* 0x000e220000000a00 */
[----:B-----5:R-:W-:Y:S01]  /*5c70*/  FSETP.NEU.AND P2, PT, R23, RZ, PT ;  /* 0x000000ff1700720b */ /* 0x020fe20003f4d000 */
[----:B------:R-:W-:Y:S01]  /*5c80*/  BSSY B0, `(.L_x_28) ;  /* 0x0000a6c000007945 */ /* 0x000fe20003800000 */
[----:B------:R-:W-:-:S04]  /*5c90*/  ISETP.GT.AND P0, PT, R3, RZ, PT ;  /* 0x000000ff0300720c */ /* 0x000fc80003f04270 */
[----:B------:R-:W-:Y:S01]  /*5ca0*/  ISETP.GT.AND P1, PT, R0, RZ, P0 ;  /* 0x000000ff0000720c */ /* 0x000fe20000724270 */
[-C--:B0-----:R-:W-:Y:S02]  /*5cb0*/  IMAD R8, R209, R206.reuse, RZ ;  /* 0x000000ced1087224 */ /* 0x081fe400078e02ff */
[----:B------:R-:W-:-:S04]  /*5cc0*/  IMAD.WIDE.U32 R12, R208, R206, R4 ;  /* 0x000000ced00c7225 */ /* 0x000fc800078e0004 */
[----:B-1----:R-:W-:-:S04]  /*5cd0*/  IMAD R201, R208, R207, R8 ;  /* 0x000000cfd0c97224 */ /* 0x002fc800078e0208 */
[----:B------:R-:W-:Y:S01]  /*5ce0*/  IMAD.IADD R201, R13, 0x1, R201 ;  /* 0x000000010dc97824 */ /* 0x000fe200078e02c9 */
[----:B------:R-:W-:Y:S06]  /*5cf0*/  @!P2 BRA `(.L_x_29) ;  /* 0x0000007400a0a947 */ /* 0x000fec0003800000 */
[----:B------:R-:W0:Y:S01]  /*5d00*/  LDC.64 R204, c[0x0][0x5b8] ;  /* 0x00016e00ffcc7b82 */ /* 0x000e220000000a00 */
[----:B------:R-:W-:-:S07]  /*5d10*/  ULDC.64 UR4, c[0x0][0x5c0] ;  /* 0x0001700000047ab9 */ /* 0x000fce0000000a00 */
[----:B------:R-:W1:Y:S08]  /*5d20*/  LDC.64 R202, c[0x0][0x5b0] ;  /* 0x00016c00ffca7b82 */ /* 0x000e700000000a00 */
[----:B------:R-:W2:Y:S01]  /*5d30*/  LDC.64 R20, c[0x0][0x5a8] ;  /* 0x00016a00ff147b82 */ /* 0x000ea20000000a00 */
[-C--:B0-----:R-:W-:Y:S02]  /*5d40*/  IMAD R4, R15, R204.reuse, RZ ;  /* 0x000000cc0f047224 */ /* 0x081fe400078e02ff */
[----:B------:R-:W-:-:S04]  /*5d50*/  IMAD.WIDE.U32 R8, R16, R204, R6 ;  /* 0x000000cc10087225 */ /* 0x000fc800078e0006 */
[----:B------:R-:W-:Y:S02]  /*5d60*/  IMAD R4, R16, R205, R4 ;  /* 0x000000cd10047224 */ /* 0x000fe400078e0204 */
[-C--:B-1----:R-:W-:Y:S02]  /*5d70*/  IMAD R5, R209, R202.reuse, RZ ;  /* 0x000000cad1057224 */ /* 0x082fe400078e02ff */
[----:B------:R-:W-:Y:S02]  /*5d80*/  IMAD.IADD R11, R9, 0x1, R4 ;  /* 0x00000001090b7824 */ /* 0x000fe400078e0204 */
[----:B------:R-:W-:Y:S02]  /*5d90*/  IMAD.MOV.U32 R10, RZ, RZ, R8 ;  /* 0x000000ffff0a7224 */ /* 0x000fe400078e0008 */
[C---:B------:R-:W-:Y:S02]  /*5da0*/  IMAD R5, R208.reuse, R203, R5 ;  /* 0x000000cbd0057224 */ /* 0x040fe400078e0205 */
[----:B------:R-:W-:-:S04]  /*5db0*/  IMAD.WIDE.U32 R14, R208, R202, R10 ;  /* 0x000000cad00e7225 */ /* 0x000fc800078e000a */
[----:B------:R-:W-:Y:S01]  /*5dc0*/  IMAD.IADD R13, R15, 0x1, R5 ;  /* 0x000000010f0d7824 */ /* 0x000fe200078e0205 */
[----:B--2---:R-:W-:-:S04]  /*5dd0*/  LEA R212, P2, R14, R20, 0x1 ;  /* 0x000000140ed47211 */ /* 0x004fc800078408ff */
[----:B------:R-:W-:-:S05]  /*5de0*/  LEA.HI.X R213, R14, R21, R13, 0x1, P2 ;  /* 0x000000150ed57211 */ /* 0x000fca00010f0c0d */
[----:B------:R-:W2:Y:S01]  /*5df0*/  @P1 LDG.E.LTC128B.U16 R22, desc[UR54][R212.64] ;  /* 0x00000036d4161981 */ /* 0x000ea2000c1e1520 */
[----:B------:R-:W-:Y:S01]  /*5e00*/  ISETP.GT.AND P3, PT, R3, 0x1, PT ;  /* 0x000000010300780c */ /* 0x000fe20003f64270 */
[----:B------:R-:W-:Y:S01]  /*5e10*/  IMAD.WIDE.U32 R210, R208, R202, R6 ;  /* 0x000000cad0d27225 */ /* 0x000fe200078e0006 */
[----:B------:R-:W-:Y:S03]  /*5e20*/  BSSY B1, `(.L_x_30) ;  /* 0x0000010000017945 */ /* 0x000fe60003800000 */
[----:B------:R-:W-:Y:S02]  /*5e30*/  IMAD.IADD R211, R5, 0x1, R211 ;  /* 0x0000000105d37824 */ /* 0x000fe400078e02d3 */
[----:B------:R-:W-:-:S04]  /*5e40*/  IMAD.WIDE.U32 R210, R16, R204, R210 ;  /* 0x000000cc10d27225 */ /* 0x000fc800078e00d2 */
[----:B--2---:R-:W-:-:S04]  /*5e50*/  IMAD.U32 R14, R22, 0x10000, RZ ;  /* 0x00010000160e7824 */ /* 0x004fc800078e00ff */
[----:B------:R-:W-:Y:S01]  /*5e60*/  FMUL R13, R14, R23 ;  /* 0x000000170e0d7220 */ /* 0x000fe20000400000 */
[----:B------:R-:W-:-:S03]  /*5e70*/  LEA R14, P2, R12, UR4, 0x1 ;  /* 0x000000040c0e7c11 */ /* 0x000fc6000f8408ff */
[----:B------:R-:W-:Y:S01]  /*5e80*/  FFMA R13, R192, R200, R13 ;  /* 0x000000c8c00d7223 */ /* 0x000fe2000000000d */
[----:B------:R-:W-:Y:S01]  /*5e90*/  LEA.HI.X R15, R12, UR5, R201, 0x1, P2 ;  /* 0x000000050c0f7c11 */ /* 0x000fe200090f0cc9 */
[----:B------:R-:W-:Y:S01]  /*5ea0*/  IMAD.IADD R192, R4, 0x1, R211 ;  /* 0x0000000104c07824 */ /* 0x000fe200078e02d3 */
[----:B------:R-:W-:Y:S02]  /*5eb0*/  ISETP.GT.AND P2, PT, R0, RZ, P3 ;  /* 0x000000ff0000720c */ /* 0x000fe40001f44270 */
[----:B------:R-:W-:Y:S02]  /*5ec0*/  F2FP.BF16.F32.PACK_AB R201, RZ, R13 ;  /* 0x0000000dffc9723e */ /* 0x000fe400000010ff */
[----:B------:R-:W-:-:S03]  /*5ed0*/  LEA R12, P4, R210, R20, 0x1 ;  /* 0x00000014d20c7211 */ /* 0x000fc600078808ff */
[----:B------:R0:W-:Y:S01]  /*5ee0*/  @P1 STG.E.U16 desc[UR54][R14.64], R201 ;  /* 0x000000c90e001986 */ /* 0x0001e2000c101536 */
[----:B------:R-:W-:-:S05]  /*5ef0*/  LEA.HI.X R13, R210, R21, R192, 0x1, P4 ;  /* 0x00000015d20d7211 */ /* 0x000fca00020f0cc0 */
[----:B------:R-:W-:Y:S05]  /*5f00*/  @!P2 BRA `(.L_x_31) ;  /* 0x000000000004a947 */ /* 0x000fea0003800000 */
[----:B------:R1:W5:Y:S02]  /*5f10*/  LDG.E.LTC128B.U16 R22, desc[UR54][R12.64+0x2] ;  /* 0x000002360c167981 */ /* 0x000364000c1e1520 */
.L_x_31:
[----:B------:R-:W-:Y:S05]  /*5f20*/  BSYNC B1 ;  /* 0x0000000000017941 */ /* 0x000fea0003800000 */
.L_x_30:
[----:B-----5:R-:W-:Y:S01]  /*5f30*/  IMAD.U32 R192, R22, 0x10000, RZ ;  /* 0x0001000016c07824 */ /* 0x020fe200078e00ff */
[----:B------:R-:W-:Y:S02]  /*5f40*/  ISETP.GT.AND P1, PT, R0, 0x8, P0 ;  /* 0x000000080000780c */ /* 0x000fe40000724270 */
[----:B------:R-:W-:Y:S01]  /*5f50*/  PRMT R216, R22, 0x7610, R216 ;  /* 0x0000761016d87816 */ /* 0x000fe200000000d8 */
[----:B------:R-:W-:-:S04]  /*5f60*/  FMUL R192, R192, R23 ;  /* 0x00000017c0c07220 */ /* 0x000fc80000400000 */
[----:B0-----:R-:W-:Y:S01]  /*5f70*/  FFMA R201, R193, R200, R192 ;  /* 0x000000c8c1c97223 */ /* 0x001fe200000000c0 */
[C---:B------:R-:W-:Y:S01]  /*5f80*/  SHF.L.U64.HI R193, R202.reuse, 0x3, R203 ;  /* 0x00000003cac17819 */ /* 0x040fe200000102cb */
[----:B------:R-:W-:-:S03]  /*5f90*/  IMAD.SHL.U32 R192, R202, 0x8, RZ ;  /* 0x00000008cac07824 */ /* 0x000fc600078e00ff */
[----:B------:R-:W-:Y:S01]  /*5fa0*/  F2FP.BF16.F32.PACK_AB R213, RZ, R201 ;  /* 0x000000c9ffd5723e */ /* 0x000fe200000010ff */
[----:B------:R-:W-:-:S04]  /*5fb0*/  IMAD.WIDE.U32 R214, R208, R202, R192 ;  /* 0x000000cad0d67225 */ /* 0x000fc800078e00c0 */
[----:B------:R-:W-:Y:S01]  /*5fc0*/  IMAD.IADD R205, R5, 0x1, R215 ;  /* 0x0000000105cd7824 */ /* 0x000fe200078e02d7 */
[----:B------:R-:W-:Y:S01]  /*5fd0*/  IADD3 R201, P4, R8, R214, RZ ;  /* 0x000000d608c97210 */ /* 0x000fe20007f9e0ff */
[----:B------:R0:W-:Y:S04]  /*5fe0*/  @P2 STG.E.U16 desc[UR54][R14.64+0x2], R213 ;  /* 0x000002d50e002986 */ /* 0x0001e8000c101536 */
[----:B------:R-:W-:Y:S01]  /*5ff0*/  IMAD.X R212, R205, 0x1, R11, P4 ;  /* 0x00000001cdd47824 */ /* 0x000fe200020e060b */
[----:B------:R-:W-:-:S04]  /*6000*/  LEA R210, P4, R201, R20, 0x1 ;  /* 0x00000014c9d27211 */ /* 0x000fc800078808ff */
[----:B------:R-:W-:-:S05]  /*6010*/  LEA.HI.X R211, R201, R21, R212, 0x1, P4 ;  /* 0x00000015c9d37211 */ /* 0x000fca00020f0cd4 */
[----:B------:R2:W3:Y:S01]  /*6020*/  @P1 LDG.E.LTC128B.U16 R216, desc[UR54][R210.64] ;  /* 0x00000036d2d81981 */ /* 0x0004e2000c1e1520 */
[----:B------:R-:W-:Y:S01]  /*6030*/  IADD3 R212, P2, R6, R214, RZ ;  /* 0x000000d606d47210 */ /* 0x000fe20007f5e0ff */
[----:B------:R-:W-:Y:S04]  /*6040*/  BSSY B1, `(.L_x_32) ;  /* 0x0000012000017945 */ /* 0x000fe80003800000 */
[----:B0-----:R-:W-:Y:S02]  /*6050*/  IMAD.X R213, R7, 0x1, R205, P2 ;  /* 0x0000000107d57824 */ /* 0x001fe400010e06cd */
[----:B------:R-:W-:-:S03]  /*6060*/  IMAD.WIDE.U32 R212, R16, R204, R212 ;  /* 0x000000cc10d47225 */ /* 0x000fc600078e00d4 */
[----:B--2---:R-:W-:Y:S01]  /*6070*/  LEA R210, P2, R212, R20, 0x1 ;  /* 0x00000014d4d27211 */ /* 0x004fe200078408ff */
[----:B---3--:R-:W-:-:S04]  /*6080*/  IMAD.U32 R22, R216, 0x10000, RZ ;  /* 0x00010000d8167824 */ /* 0x008fc800078e00ff */
[----:B------:R-:W-:Y:S01]  /*6090*/  FMUL R201, R22, R23 ;  /* 0x0000001716c97220 */ /* 0x000fe20000400000 */
[----:B------:R-:W-:-:S03]  /*60a0*/  IMAD.IADD R22, R4, 0x1, R213 ;  /* 0x0000000104167824 */ /* 0x000fc600078e02d5 */
[----:B------:R-:W-:Y:S02]  /*60b0*/  FFMA R201, R194, R200, R201 ;  /* 0x000000c8c2c97223 */ /* 0x000fe400000000c9 */
[----:B------:R-:W-:Y:S01]  /*60c0*/  LEA.HI.X R211, R212, R21, R22, 0x1, P2 ;  /* 0x00000015d4d37211 */ /* 0x000fe200010f0c16 */
[----:B------:R-:W-:Y:S01]  /*60d0*/  IMAD.SHL.U32 R22, R206, 0x10, RZ ;  /* 0x00000010ce167824 */ /* 0x000fe200078e00ff */
[----:B------:R-:W-:Y:S02]  /*60e0*/  ISETP.GT.AND P2, PT, R0, 0x8, P3 ;  /* 0x000000080000780c */ /* 0x000fe40001f44270 */
[----:B------:R-:W-:Y:S02]  /*60f0*/  F2FP.BF16.F32.PACK_AB R194, RZ, R201 ;  /* 0x000000c9ffc2723e */ /* 0x000fe400000010ff */
[----:B------:R-:W-:Y:S02]  /*6100*/  IADD3 R212, P4, R22, R14, RZ ;  /* 0x0000000e16d47210 */ /* 0x000fe40007f9e0ff */
[----:B------:R-:W-:-:S05]  /*6110*/  SHF.L.U64.HI R201, R206, 0x4, R207 ;  /* 0x00000004cec97819 */ /* 0x000fca00000102cf */
[----:B------:R-:W-:-:S05]  /*6120*/  IMAD.X R213, R201, 0x1, R15, P4 ;  /* 0x00000001c9d57824 */ /* 0x000fca00020e060f */
[----:B------:R0:W-:Y:S01]  /*6130*/  @P1 STG.E.U16 desc[UR54][R212.64], R194 ;  /* 0x000000c2d4001986 */ /* 0x0001e2000c101536 */
[----:B------:R-:W-:Y:S05]  /*6140*/  @!P2 BRA `(.L_x_33) ;  /* 0x000000000004a947 */ /* 0x000fea0003800000 */
[----:B------:R2:W5:Y:S02]  /*6150*/  LDG.E.LTC128B.U16 R216, desc[UR54][R210.64+0x2] ;  /* 0x00000236d2d87981 */ /* 0x000564000c1e1520 */
.L_x_33:
[----:B------:R-:W-:Y:S05]  /*6160*/  BSYNC B1 ;  /* 0x0000000000017941 */ /* 0x000fea0003800000 */
.L_x_32:
[----:B0----5:R-:W-:Y:S01]  /*6170*/  IMAD.U32 R194, R216, 0x10000, RZ ;  /* 0x00010000d8c27824 */ /* 0x021fe200078e00ff */
[----:B------:R-:W-:Y:S01]  /*6180*/  ISETP.GT.AND P1, PT, R3, 0x8, PT ;  /* 0x000000080300780c */ /* 0x000fe20003f24270 */
[----:B------:R-:W-:Y:S02]  /*6190*/  BSSY B1, `(.L_x_34) ;  /* 0x0000008000017945 */ /* 0x000fe40003800000 */
[----:B------:R-:W-:Y:S01]  /*61a0*/  FMUL R194, R194, R23 ;  /* 0x00000017c2c27220 */ /* 0x000fe20000400000 */
[----:B------:R-:W-:-:S03]  /*61b0*/  ISETP.GT.AND P4, PT, R0, RZ, P1 ;  /* 0x000000ff0000720c */ /* 0x000fc60000f84270 */
[----:B------:R-:W-:-:S05]  /*61c0*/  FFMA R194, R195, R200, R194 ;  /* 0x000000c8c3c27223 */ /* 0x000fca00000000c2 */
[----:B------:R-:W-:-:S05]  /*61d0*/  F2FP.BF16.F32.PACK_AB R194, RZ, R194 ;  /* 0x000000c2ffc2723e */ /* 0x000fca00000010ff */
[----:B------:R0:W-:Y:S01]  /*61e0*/  @P2 STG.E.U16 desc[UR54][R212.64+0x2], R194 ;  /* 0x000002c2d4002986 */ /* 0x0001e2000c101536 */
[----:B------:R-:W-:Y:S05]  /*61f0*/  @!P4 BRA `(.L_x_35) ;  /* 0x000000000004c947 */ /* 0x000fea0003800000 */
[----:B------:R3:W5:Y:S02]  /*6200*/  LDG.E.LTC128B.U16 R216, desc[UR54][R12.64+0x10] ;  /* 0x000010360cd87981 */ /* 0x000764000c1e1520 */
.L_x_35:
[----:B------:R-:W-:Y:S05]  /*6210*/  BSYNC B1 ;  /* 0x0000000000017941 */ /* 0x000fea0003800000 */
.L_x_34:
        /* <DEDUP_REMOVED lines=10> */
.L_x_37:
[----:B------:R-:W-:Y:S05]  /*62c0*/  BSYNC B1 ;  /* 0x0000000000017941 */ /* 0x000fea0003800000 */
.L_x_36:
[----:B-----5:R-:W-:Y:S01]  /*62d0*/  IMAD.U32 R194, R216, 0x10000, RZ ;  /* 0x00010000d8c27824 */ /* 0x020fe200078e00ff */
[----:B------:R-:W-:Y:S01]  /*62e0*/  ISETP.GT.AND P4, PT, R0, 0x8, P1 ;  /* 0x000000080000780c */ /* 0x000fe20000f84270 */
[----:B------:R-:W-:Y:S01]  /*62f0*/  BSSY B1, `(.L_x_38) ;  /* 0x0000008000017945 */ /* 0x000fe20003800000 */
[----:B------:R-:W-:Y:S01]  /*6300*/  PRMT R196, R216, 0x7610, R196 ;  /* 0x00007610d8c47816 */ /* 0x000fe200000000c4 */
[----:B------:R-:W-:-:S04]  /*6310*/  FMUL R194, R194, R23 ;  /* 0x00000017c2c27220 */ /* 0x000fc80000400000 */
[----:B------:R-:W-:-:S05]  /*6320*/  FFMA R194, R197, R200, R194 ;  /* 0x000000c8c5c27223 */ /* 0x000fca00000000c2 */
[----:B------:R-:W-:-:S05]  /*6330*/  F2FP.BF16.F32.PACK_AB R194, RZ, R194 ;  /* 0x000000c2ffc2723e */ /* 0x000fca00000010ff */
[----:B------:R0:W-:Y:S01]  /*6340*/  @P5 STG.E.U16 desc[UR54][R14.64+0x12], R194 ;  /* 0x000012c20e005986 */ /* 0x0001e2000c101536 */
[----:B------:R-:W-:Y:S05]  /*6350*/  @!P4 BRA `(.L_x_39) ;  /* 0x000000000004c947 */ /* 0x000fea0003800000 */
[----:B------:R0:W5:Y:S02]  /*6360*/  LDG.E.LTC128B.U16 R196, desc[UR54][R210.64+0x10] ;  /* 0x00001036d2c47981 */ /* 0x000164000c1e1520 */
.L_x_39:
[----:B------:R-:W-:Y:S05]  /*6370*/  BSYNC B1 ;  /* 0x0000000000017941 */ /* 0x000fea0003800000 */
.L_x_38:
[----:B0----5:R-:W-:Y:S01]  /*6380*/  IMAD.U32 R194, R196, 0x10000, RZ ;  /* 0x00010000c4c27824 */ /* 0x021fe200078e00ff */
[----:B------:R-:W-:Y:S01]  /*6390*/  ISETP.GT.AND P5, PT, R0, 0x8, P2 ;  /* 0x000000080000780c */ /* 0x000fe200017a4270 */
[----:B------:R-:W-:Y:S02]  /*63a0*/  BSSY B1, `(.L_x_40) ;  /* 0x0000007000017945 */ /* 0x000fe40003800000 */
[----:B------:R-:W-:-:S04]  /*63b0*/  FMUL R195, R194, R23 ;  /* 0x00000017c2c37220 */ /* 0x000fc80000400000 */
[----:B------:R-:W-:-:S05]  /*63c0*/  FFMA R195, R198, R200, R195 ;  /* 0x000000c8c6c37223 */ /* 0x000fca00000000c3 */
[----:B------:R-:W-:-:S05]  /*63d0*/  F2FP.BF16.F32.PACK_AB R195, RZ, R195 ;  /* 0x000000c3ffc3723e */ /* 0x000fca00000010ff */
[----:B------:R0:W-:Y:S01]  /*63e0*/  @P4 STG.E.U16 desc[UR54][R212.64+0x10], R195 ;  /* 0x000010c3d4004986 */ /* 0x0001e2000c101536 */
[----:B------:R-:W-:Y:S05]  /*63f0*/  @!P5 BRA `(.L_x_41) ;  /* 0x000000000004d947 */ /* 0x000fea0003800000 */
[----:B------:R0:W5:Y:S02]  /*6400*/  LDG.E.LTC128B.U16 R196, desc[UR54][R210.64+0x12] ;  /* 0x00001236d2c47981 */ /* 0x000164000c1e1520 */
.L_x_41:
[----:B------:R-:W-:Y:S05]  /*6410*/  BSYNC B1 ;  /* 0x0000000000017941 */ /* 0x000fea0003800000 */
.L_x_40:
[----:B-----5:R-:W-:Y:S01]  /*6420*/  IMAD.U32 R10, R196, 0x10000, RZ ;  /* 0x00010000c40a7824 */ /* 0x020fe200078e00ff */
[----:B------:R-:W-:Y:S01]  /*6430*/  ISETP.GT.AND P4, PT, R0, 0x80, P0 ;  /* 0x000000800000780c */ /* 0x000fe20000784270 */
[----:B------:R-:W-:Y:S02]  /*6440*/  IMAD.MOV.U32 R215, RZ, RZ, R205 ;  /* 0x000000ffffd77224 */ /* 0x000fe400078e00cd */
[----:B------:R-:W-:Y:S01]  /*6450*/  FMUL R10, R10, R23 ;  /* 0x000000170a0a7220 */ /* 0x000fe20000400000 */
[----:B------:R-:W-:Y:S02]  /*6460*/  IMAD R203, R203, 0x78, RZ ;  /* 0x00000078cbcb7824 */ /* 0x000fe400078e02ff */
[----:B------:R-:W-:-:S04]  /*6470*/  IMAD.WIDE.U32 R214, R202, 0x78, R214 ;  /* 0x00000078cad67825 */ /* 0x000fc800078e00d6 */
[----:B------:R-:W-:Y:S01]  /*6480*/  FFMA R10, R199, R200, R10 ;  /* 0x000000c8c70a7223 */ /* 0x000fe2000000000a */
[----:B------:R-:W-:-:S04]  /*6490*/  IMAD.IADD R9, R215, 0x1, R203 ;  /* 0x00000001d7097824 */ /* 0x000fc800078e02cb */
[----:B------:R-:W-:-:S04]  /*64a0*/  F2FP.BF16.F32.PACK_AB R10, RZ, R10 ;  /* 0x0000000aff0a723e */ /* 0x000fc800000010ff */
[----:B------:R-:W-:-:S05]  /*64b0*/  PRMT R198, R10, 0x7610, R198 ;  /* 0x000076100ac67816 */ /* 0x000fca00000000c6 */
[----:B------:R1:W-:Y:S01]  /*64c0*/  @P5 STG.E.U16 desc[UR54][R212.64+0x12], R198 ;  /* 0x000012c6d4005986 */ /* 0x0003e2000c101536 */
[----:B------:R-:W-:-:S05]  /*64d0*/  IADD3 R10, P5, R8, R214, RZ ;  /* 0x000000d6080a7210 */ /* 0x000fca0007fbe0ff */
[----:B0-----:R-:W-:Y:S01]  /*64e0*/  IMAD.X R195, R9, 0x1, R11, P5 ;  /* 0x0000000109c37824 */ /* 0x001fe200028e060b */
[----:B------:R-:W-:-:S04]  /*64f0*/  LEA R194, P5, R10, R20, 0x1 ;  /* 0x000000140ac27211 */ /* 0x000fc800078a08ff */
[----:B------:R-:W-:Y:S02]  /*6500*/  LEA.HI.X R195, R10, R21, R195, 0x1, P5 ;  /* 0x000000150ac37211 */ /* 0x000fe400028f0cc3 */
[----:B------:R-:W-:-:S06]  /*6510*/  PRMT R10, R196, 0x7610, R10 ;  /* 0x00007610c40a7816 */ /* 0x000fcc000000000a */
[----:B------:R-:W2:Y:S01]  /*6520*/  @P4 LDG.E.LTC128B.U16 R10, desc[UR54][R194.64] ;  /* 0x00000036c20a4981 */ /* 0x000ea2000c1e1520 */
[----:B------:R-:W-:Y:S01]  /*6530*/  IMAD R207, R207, 0xf0, RZ ;  /* 0x000000f0cfcf7824 */ /* 0x000fe200078e02ff */
[----:B------:R-:W-:Y:S01]  /*6540*/  BSSY B1, `(.L_x_42) ;  /* 0x0000019000017945 */ /* 0x000fe20003800000 */
[----:B------:R-:W-:-:S04]  /*6550*/  IMAD.WIDE.U32 R218, R202, 0x78, R192 ;  /* 0x00000078cada7825 */ /* 0x000fc800078e00c0 */
[----:B------:R-:W-:Y:S02]  /*6560*/  IMAD.IADD R219, R203, 0x1, R219 ;  /* 0x00000001cbdb7824 */ /* 0x000fe400078e02db */
[----:B--2---:R-:W-:-:S04]  /*6570*/  IMAD.U32 R196, R10, 0x10000, RZ ;  /* 0x000100000ac47824 */ /* 0x004fc800078e00ff */
[----:B------:R-:W-:-:S04]  /*6580*/  FMUL R197, R196, R23 ;  /* 0x00000017c4c57220 */ /* 0x000fc80000400000 */
[----:B------:R-:W-:-:S05]  /*6590*/  FFMA R197, R184, R200, R197 ;  /* 0x000000c8b8c57223 */ /* 0x000fca00000000c5 */
[----:B------:R-:W-:Y:S01]  /*65a0*/  F2FP.BF16.F32.PACK_AB R184, RZ, R197 ;  /* 0x000000c5ffb8723e */ /* 0x000fe200000010ff */
[----:B------:R-:W-:-:S03]  /*65b0*/  IMAD.WIDE.U32 R196, R206, 0xf0, R212 ;  /* 0x000000f0cec47825 */ /* 0x000fc600078e00d4 */
[----:B------:R-:W-:Y:S01]  /*65c0*/  PRMT R195, R184, 0x7610, R195 ;  /* 0x00007610b8c37816 */ /* 0x000fe200000000c3 */
[----:B------:R-:W-:Y:S02]  /*65d0*/  IMAD.IADD R199, R197, 0x1, R207 ;  /* 0x00000001c5c77824 */ /* 0x000fe400078e02cf */
[----:B-1----:R-:W-:-:S05]  /*65e0*/  @P4 IMAD.MOV.U32 R198, RZ, RZ, R196 ;  /* 0x000000ffffc64224 */ /* 0x002fca00078e00c4 */
[----:B------:R0:W-:Y:S02]  /*65f0*/  @P4 STG.E.U16 desc[UR54][R198.64], R195 ;  /* 0x000000c3c6004986 */ /* 0x0001e4000c101536 */
[----:B0-----:R-:W-:-:S03]  /*6600*/  IMAD.WIDE.U32 R194, R208, R202, R218 ;  /* 0x000000cad0c27225 */ /* 0x001fc600078e00da */
[----:B------:R-:W-:-:S04]  /*6610*/  IADD3 R216, P4, R6, R194, RZ ;  /* 0x000000c206d87210 */ /* 0x000fc80007f9e0ff */
[----:B------:R-:W-:-:S03]  /*6620*/  IADD3.X R217, R7, R5, R195, P4, !PT ;  /* 0x0000000507d97210 */ /* 0x000fc600027fe4c3 */
[----:B------:R-:W-:-:S04]  /*6630*/  IMAD.WIDE.U32 R216, R16, R204, R216 ;  /* 0x000000cc10d87225 */ /* 0x000fc800078e00d8 */
[----:B------:R-:W-:Y:S01]  /*6640*/  IMAD.IADD R184, R4, 0x1, R217 ;  /* 0x0000000104b87824 */ /* 0x000fe200078e02d9 */
[----:B------:R-:W-:-:S04]  /*6650*/  LEA R194, P4, R216, R20, 0x1 ;  /* 0x00000014d8c27211 */ /* 0x000fc800078808ff */
[----:B------:R-:W-:Y:S02]  /*6660*/  LEA.HI.X R195, R216, R21, R184, 0x1, P4 ;  /* 0x00000015d8c37211 */ /* 0x000fe400020f0cb8 */
[----:B------:R-:W-:-:S04]  /*6670*/  IADD3 R214, P4, P5, R8, R214, R192 ;  /* 0x000000d608d67210 */ /* 0x000fc80007d9e0c0 */
[----:B------:R-:W-:Y:S02]  /*6680*/  IADD3.X R11, R11, R9, R193, P4, P5 ;  /* 0x000000090b0b7210 */ /* 0x000fe400027ea4c1 */
[----:B------:R-:W-:Y:S02]  /*6690*/  ISETP.GT.AND P4, PT, R0, 0x80, P3 ;  /* 0x000000800000780c */ /* 0x000fe40001f84270 */
[----:B------:R-:W-:-:S11]  /*66a0*/  IADD3 R8, P5, R192, R218, RZ ;  /* 0x000000dac0087210 */ /* 0x000fd60007fbe0ff */
[----:B------:R-:W-:Y:S05]  /*66b0*/  @!P4 BRA `(.L_x_43) ;  /* 0x000000000004c947 */ /* 0x000fea0003800000 */
[----:B------:R0:W5:Y:S02]  /*66c0*/  LDG.E.LTC128B.U16 R10, desc[UR54][R194.64+0x2] ;  /* 0x00000236c20a7981 */ /* 0x000164000c1e1520 */
.L_x_43:
[----:B------:R-:W-:Y:S05]  /*66d0*/  BSYNC B1 ;  /* 0x0000000000017941 */ /* 0x000fea0003800000 */
.L_x_42:
[----:B-----5:R-:W-:Y:S01]  /*66e0*/  IMAD.U32 R184, R10, 0x10000, RZ ;  /* 0x000100000ab87824 */ /* 0x020fe200078e00ff */
[----:B------:R-:W-:Y:S01]  /*66f0*/  ISETP.GT.AND P0, PT, R0, 0x88, P0 ;  /* 0x000000880000780c */ /* 0x000fe20000704270 */
[----:B------:R-:W-:Y:S01]  /*6700*/  IMAD.X R9, R219, 0x1, R193, P5 ;  /* 0x00000001db097824 */ /* 0x000fe200028e06c1 */
[----:B------:R-:W-:Y:S01]  /*6710*/  BSSY B1, `(.L_x_44) ;  /* 0x000000e000017945 */ /* 0x000fe20003800000 */
[----:B------:R-:W-:Y:S01]  /*6720*/  FMUL R184, R184, R23 ;  /* 0x00000017b8b87220 */ /* 0x000fe20000400000 */
[----:B------:R-:W-:-:S04]  /*6730*/  IMAD.WIDE.U32 R202, R208, R202, R8 ;  /* 0x000000cad0ca7225 */ /* 0x000fc800078e0008 */
[----:B------:R-:W-:Y:S01]  /*6740*/  FFMA R184, R185, R200, R184 ;  /* 0x000000c8b9b87223 */ /* 0x000fe200000000b8 */
[----:B------:R-:W-:Y:S01]  /*6750*/  @P4 IMAD.MOV.U32 R185, RZ, RZ, R199 ;  /* 0x000000ffffb94224 */ /* 0x000fe200078e00c7 */
[----:B------:R-:W-:-:S03]  /*6760*/  IADD3 R8, P5, R6, R202, RZ ;  /* 0x000000ca06087210 */ /* 0x000fc60007fbe0ff */
[----:B------:R-:W-:-:S04]  /*6770*/  F2FP.BF16.F32.PACK_AB R184, RZ, R184 ;  /* 0x000000b8ffb8723e */ /* 0x000fc800000010ff */
[----:B------:R-:W-:Y:S01]  /*6780*/  PRMT R9, R184, 0x7610, R9 ;  /* 0x00007610b8097816 */ /* 0x000fe20000000009 */
[----:B------:R-:W-:-:S05]  /*6790*/  @P4 IMAD.MOV.U32 R184, RZ, RZ, R196 ;  /* 0x000000ffffb84224 */ /* 0x000fca00078e00c4 */
[----:B------:R1:W-:Y:S02]  /*67a0*/  @P4 STG.E.U16 desc[UR54][R184.64+0x2], R9 ;  /* 0x00000209b8004986 */ /* 0x0003e4000c101536 */
[----:B-1----:R-:W-:-:S04]  /*67b0*/  LEA R184, P4, R214, R20, 0x1 ;  /* 0x00000014d6b87211 */ /* 0x002fc800078808ff */
[----:B------:R-:W-:Y:S01]  /*67c0*/  LEA.HI.X R185, R214, R21, R11, 0x1, P4 ;  /* 0x00000015d6b97211 */ /* 0x000fe200020f0c0b */
[----:B------:R-:W-:Y:S08]  /*67d0*/  @!P0 BRA `(.L_x_45) ;  /* 0x0000000000048947 */ /* 0x000ff00003800000 */
[----:B------:R1:W5:Y:S02]  /*67e0*/  LDG.E.LTC128B.U16 R10, desc[UR54][R184.64] ;  /* 0x00000036b80a7981 */ /* 0x000364000c1e1520 */
.L_x_45:
[----:B------:R-:W-:Y:S05]  /*67f0*/  BSYNC B1 ;  /* 0x0000000000017941 */ /* 0x000fea0003800000 */
.L_x_44:
[----:B-----5:R-:W-:Y:S01]  /*6800*/  IMAD.U32 R6, R10, 0x10000, RZ ;  /* 0x000100000a067824 */ /* 0x020fe200078e00ff */
[----:B------:R-:W-:Y:S01]  /*6810*/  IADD3.X R9, R7, R5, R203, P5, !PT ;  /* 0x0000000507097210 */ /* 0x000fe20002ffe4cb */
[----:B------:R-:W-:Y:S01]  /*6820*/  BSSY B1, `(.L_x_46) ;  /* 0x000000e000017945 */ /* 0x000fe20003800000 */
[----:B------:R-:W-:Y:S01]  /*6830*/  ISETP.GT.AND P3, PT, R0, 0x88, P3 ;  /* 0x000000880000780c */ /* 0x000fe20001f64270 */
[----:B------:R-:W-:Y:S01]  /*6840*/  FMUL R5, R6, R23 ;  /* 0x0000001706057220 */ /* 0x000fe20000400000 */
[----:B------:R-:W-:Y:S01]  /*6850*/  IADD3 R6, P4, R22, R196, RZ ;  /* 0x000000c416067210 */ /* 0x000fe20007f9e0ff */
[----:B------:R-:W-:-:S04]  /*6860*/  IMAD.WIDE.U32 R8, R16, R204, R8 ;  /* 0x000000cc10087225 */ /* 0x000fc800078e0008 */
[----:B------:R-:W-:Y:S01]  /*6870*/  FFMA R5, R186, R200, R5 ;  /* 0x000000c8ba057223 */ /* 0x000fe20000000005 */
[----:B------:R-:W-:Y:S01]  /*6880*/  IMAD.X R7, R199, 0x1, R201, P4 ;  /* 0x00000001c7077824 */ /* 0x000fe200020e06c9 */
[----:B------:R-:W-:Y:S01]  /*6890*/  LEA R20, P5, R8, R20, 0x1 ;  /* 0x0000001408147211 */ /* 0x000fe200078a08ff */
[----:B------:R-:W-:Y:S02]  /*68a0*/  IMAD.IADD R4, R4, 0x1, R9 ;  /* 0x0000000104047824 */ /* 0x000fe400078e0209 */
[----:B------:R-:W-:-:S03]  /*68b0*/  F2FP.BF16.F32.PACK_AB R5, RZ, R5 ;  /* 0x00000005ff05723e */ /* 0x000fc600000010ff */
[----:B------:R-:W-:Y:S02]  /*68c0*/  LEA.HI.X R21, R8, R21, R4, 0x1, P5 ;  /* 0x0000001508157211 */ /* 0x000fe400028f0c04 */
[----:B------:R2:W-:Y:S01]  /*68d0*/  @P0 STG.E.U16 desc[UR54][R6.64], R5 ;  /* 0x0000000506000986 */ /* 0x0005e2000c101536 */
[----:B------:R-:W-:Y:S05]  /*68e0*/  @!P3 BRA `(.L_x_47) ;  /* 0x000000000004b947 */ /* 0x000fea0003800000 */
[----:B------:R0:W5:Y:S02]  /*68f0*/  LDG.E.LTC128B.U16 R10, desc[UR54][R20.64+0x2] ;  /* 0x00000236140a7981 */ /* 0x000164000c1e1520 */
.L_x_47:
[----:B------:R-:W-:Y:S05]  /*6900*/  BSYNC B1 ;  /* 0x0000000000017941 */ /* 0x000fea0003800000 */
.L_x_46:
[----:B-----5:R-:W-:Y:S01]  /*6910*/  IMAD.U32 R4, R10, 0x10000, RZ ;  /* 0x000100000a047824 */ /* 0x020fe200078e00ff */
[----:B------:R-:W-:Y:S01]  /*6920*/  ISETP.GT.AND P0, PT, R0, 0x80, P1 ;  /* 0x000000800000780c */ /* 0x000fe20000f04270 */
[----:B--2---:R-:W-:Y:S01]  /*6930*/  @P3 IMAD.MOV.U32 R5, RZ, RZ, R7 ;  /* 0x000000ffff053224 */ /* 0x004fe200078e0007 */
[----:B------:R-:W-:Y:S01]  /*6940*/  BSSY B1, `(.L_x_48) ;  /* 0x0000009000017945 */ /* 0x000fe20003800000 */
[----:B------:R-:W-:-:S04]  /*6950*/  FMUL R4, R4, R23 ;  /* 0x0000001704047220 */ /* 0x000fc80000400000 */
[----:B------:R-:W-:-:S05]  /*6960*/  FFMA R4, R187, R200, R4 ;  /* 0x000000c8bb047223 */ /* 0x000fca0000000004 */
[----:B------:R-:W-:-:S04]  /*6970*/  F2FP.BF16.F32.PACK_AB R4, RZ, R4 ;  /* 0x00000004ff04723e */ /* 0x000fc800000010ff */
[----:B------:R-:W-:Y:S01]  /*6980*/  PRMT R8, R4, 0x7610, R8 ;  /* 0x0000761004087816 */ /* 0x000fe20000000008 */
[----:B------:R-:W-:-:S05]  /*6990*/  @P3 IMAD.MOV.U32 R4, RZ, RZ, R6 ;  /* 0x000000ffff043224 */ /* 0x000fca00078e0006 */
[----:B------:R2:W-:Y:S01]  /*69a0*/  @P3 STG.E.U16 desc[UR54][R4.64+0x2], R8 ;  /* 0x0000020804003986 */ /* 0x0005e2000c101536 */
[----:B------:R-:W-:Y:S05]  /*69b0*/  @!P0 BRA `(.L_x_49) ;  /* 0x0000000000048947 */ /* 0x000fea0003800000 */
[----:B------:R0:W5:Y:S02]  /*69c0*/  LDG.E.LTC128B.U16 R10, desc[UR54][R194.64+0x10] ;  /* 0x00001036c20a7981 */ /* 0x000164000c1e1520 */
.L_x_49:
[----:B------:R-:W-:Y:S05]  /*69d0*/  BSYNC B1 ;  /* 0x0000000000017941 */ /* 0x000fea0003800000 */
.L_x_48:
[----:B--2--5:R-:W-:Y:S01]  /*69e0*/  IMAD.U32 R4, R10, 0x10000, RZ ;  /* 0x000100000a047824 */ /* 0x024fe200078e00ff */
[----:B------:R-:W-:Y:S01]  /*69f0*/  ISETP.GT.AND P3, PT, R0, 0x80, P2 ;  /* 0x000000800000780c */ /* 0x000fe20001764270 */
[----:B------:R-:W-:Y:S02]  /*6a00*/  BSSY B1, `(.L_x_50) ;  /* 0x000000a000017945 */ /* 0x000fe40003800000 */
[----:B------:R-:W-:Y:S01]  /*6a10*/  FMUL R5, R4, R23 ;  /* 0x0000001704057220 */ /* 0x000fe20000400000 */
[----:B------:R-:W-:-:S03]  /*6a20*/  @P0 IMAD.MOV.U32 R4, RZ, RZ, R196 ;  /* 0x000000ffff040224 */ /* 0x000fc600078e00c4 */
[----:B------:R-:W-:-:S05]  /*6a30*/  FFMA R5, R188, R200, R5 ;  /* 0x000000c8bc057223 */ /* 0x000fca0000000005 */
[----:B------:R-:W-:-:S04]  /*6a40*/  F2FP.BF16.F32.PACK_AB R5, RZ, R5 ;  /* 0x00000005ff05723e */ /* 0x000fc800000010ff */
[----:B------:R-:W-:Y:S01]  /*6a50*/  PRMT R8, R5, 0x7610, R8 ;  /* 0x0000761005087816 */ /* 0x000fe20000000008 */
[----:B------:R-:W-:-:S05]  /*6a60*/  @P0 IMAD.MOV.U32 R5, RZ, RZ, R199 ;  /* 0x000000ffff050224 */ /* 0x000fca00078e00c7 */
[----:B------:R2:W-:Y:S01]  /*6a70*/  @P0 STG.E.U16 desc[UR54][R4.64+0x10], R8 ;  /* 0x0000100804000986 */ /* 0x0005e2000c101536 */
[----:B------:R-:W-:Y:S05]  /*6a80*/  @!P3 BRA `(.L_x_51) ;  /* 0x000000000004b947 */ /* 0x000fea0003800000 */
[----:B------:R0:W5:Y:S02]  /*6a90*/  LDG.E.LTC128B.U16 R10, desc[UR54][R194.64+0x12] ;  /* 0x00001236c20a7981 */ /* 0x000164000c1e1520 */
.L_x_51:
[----:B------:R-:W-:Y:S05]  /*6aa0*/  BSYNC B1 ;  /* 0x0000000000017941 */ /* 0x000fea0003800000 */
.L_x_50:
[----:B--2--5:R-:W-:Y:S01]  /*6ab0*/  IMAD.U32 R4, R10, 0x10000, RZ ;  /* 0x000100000a047824 */ /* 0x024fe200078e00ff */
[----:B------:R-:W-:Y:S01]  /*6ac0*/  ISETP.GT.AND P1, PT, R0, 0x88, P1 ;  /* 0x000000880000780c */ /* 0x000fe20000f24270 */
[----:B------:R-:W-:Y:S01]  /*6ad0*/  @P3 IMAD.MOV.U32 R197, RZ, RZ, R199 ;  /* 0x000000ffffc53224 */ /* 0x000fe200078e00c7 */
[----:B------:R-:W-:Y:S01]  /*6ae0*/  BSSY B1, `(.L_x_52) ;  /* 0x0000007000017945 */ /* 0x000fe20003800000 */
[----:B------:R-:W-:-:S04]  /*6af0*/  FMUL R4, R4, R23 ;  /* 0x0000001704047220 */ /* 0x000fc80000400000 */
[----:B------:R-:W-:-:S05]  /*6b00*/  FFMA R4, R189, R200, R4 ;  /* 0x000000c8bd047223 */ /* 0x000fca0000000004 */
[----:B------:R-:W-:-:S05]  /*6b10*/  F2FP.BF16.F32.PACK_AB R4, RZ, R4 ;  /* 0x00000004ff04723e */ /* 0x000fca00000010ff */
[----:B------:R2:W-:Y:S01]  /*6b20*/  @P3 STG.E.U16 desc[UR54][R196.64+0x12], R4 ;  /* 0x00001204c4003986 */ /* 0x0005e2000c101536 */
[----:B------:R-:W-:Y:S05]  /*6b30*/  @!P1 BRA `(.L_x_53) ;  /* 0x0000000000049947 */ /* 0x000fea0003800000 */
[----:B------:R0:W5:Y:S02]  /*6b40*/  LDG.E.LTC128B.U16 R10, desc[UR54][R20.64+0x10] ;  /* 0x00001036140a7981 */ /* 0x000164000c1e1520 */
.L_x_53:
[----:B------:R-:W-:Y:S05]  /*6b50*/  BSYNC B1 ;  /* 0x0000000000017941 */ /* 0x000fea0003800000 */
.L_x_52:
        /* <DEDUP_REMOVED lines=12> */
.L_x_55:
[----:B------:R-:W-:Y:S05]  /*6c20*/  BSYNC B1 ;  /* 0x0000000000017941 */ /* 0x000fea0003800000 */
.L_x_54:
[----:B--2--5:R-:W-:Y:S01]  /*6c30*/  IMAD.U32 R4, R10, 0x10000, RZ ;  /* 0x000100000a047824 */ /* 0x024fe200078e00ff */
        /* <DEDUP_REMOVED lines=9> */
.L_x_57:
[----:B------:R-:W-:Y:S05]  /*6cd0*/  BSYNC B1 ;  /* 0x0000000000017941 */ /* 0x000fea0003800000 */
.L_x_56:
        /* <DEDUP_REMOVED lines=10> */
.L_x_59:
[----:B------:R-:W-:Y:S05]  /*6d80*/  BSYNC B1 ;  /* 0x0000000000017941 */ /* 0x000fea0003800000 */
.L_x_58:
[----:B-----5:R-:W-:Y:S01]  /*6d90*/  IMAD.U32 R4, R10, 0x10000, RZ ;  /* 0x000100000a047824 */ /* 0x020fe200078e00ff */
        /* <DEDUP_REMOVED lines=8> */
.L_x_61:
[----:B------:R-:W-:Y:S05]  /*6e20*/  BSYNC B1 ;  /* 0x0000000000017941 */ /* 0x000fea0003800000 */
.L_x_60:
[----:B0----5:R-:W-:Y:S01]  /*6e30*/  IMAD.U32 R4, R10, 0x10000, RZ ;  /* 0x000100000a047824 */ /* 0x021fe200078e00ff */
[----:B------:R-:W-:Y:S01]  /*6e40*/  ISETP.GT.AND P4, PT, R0, 0x8, P2 ;  /* 0x000000080000780c */ /* 0x000fe20001784270 */
[----:B------:R-:W-:Y:S02]  /*6e50*/  BSSY B1, `(.L_x_62) ;  /* 0x0000007000017945 */ /* 0x000fe40003800000 */
[----:B--2---:R-:W-:-:S04]  /*6e60*/  FMUL R5, R4, R23 ;  /* 0x0000001704057220 */ /* 0x004fc80000400000 */
[----:B------:R-:W-:-:S05]  /*6e70*/  FFMA R5, R178, R200, R5 ;  /* 0x000000c8b2057223 */ /* 0x000fca0000000005 */
[----:B------:R-:W-:-:S05]  /*6e80*/  F2FP.BF16.F32.PACK_AB R5, RZ, R5 ;  /* 0x00000005ff05723e */ /* 0x000fca00000010ff */
[----:B------:R0:W-:Y:S01]  /*6e90*/  @P0 STG.E.U16 desc[UR54][R212.64+0x20], R5 ;  /* 0x00002005d4000986 */ /* 0x0001e2000c101536 */
[----:B------:R-:W-:Y:S05]  /*6ea0*/  @!P4 BRA `(.L_x_63) ;  /* 0x000000000004c947 */ /* 0x000fea0003800000 */
[----:B------:R2:W5:Y:S02]  /*6eb0*/  LDG.E.LTC128B.U16 R10, desc[UR54][R210.64+0x22] ;  /* 0x00002236d20a7981 */ /* 0x000564000c1e1520 */
.L_x_63:
[----:B------:R-:W-:Y:S05]  /*6ec0*/  BSYNC B1 ;  /* 0x0000000000017941 */ /* 0x000fea0003800000 */
.L_x_62:
[----:B-----5:R-:W-:Y:S01]  /*6ed0*/  IMAD.U32 R4, R10, 0x10000, RZ ;  /* 0x000100000a047824 */ /* 0x020fe200078e00ff */
        /* <DEDUP_REMOVED lines=9> */
.L_x_65:
[----:B------:R-:W-:Y:S05]  /*6f70*/  BSYNC B1 ;  /* 0x0000000000017941 */ /* 0x000fea0003800000 */
.L_x_64:
        /* <DEDUP_REMOVED lines=10> */
.L_x_67:
[----:B------:R-:W-:Y:S05]  /*7020*/  BSYNC B1 ;  /* 0x0000000000017941 */ /* 0x000fea0003800000 */
.L_x_66:
        /* <DEDUP_REMOVED lines=9> */
.L_x_69:
[----:B------:R-:W-:Y:S05]  /*70c0*/  BSYNC B1 ;  /* 0x0000000000017941 */ /* 0x000fea0003800000 */
.L_x_68:
        /* <DEDUP_REMOVED lines=9> */
.L_x_71:
[----:B------:R-:W-:Y:S05]  /*7160*/  BSYNC B1 ;  /* 0x0000000000017941 */ /* 0x000fea0003800000 */
.L_x_70:
        /* <DEDUP_REMOVED lines=9> */
.L_x_73:
[----:B------:R-:W-:Y:S05]  /*7200*/  BSYNC B1 ;  /* 0x0000000000017941 */ /* 0x000fea0003800000 */
.L_x_72:
[----:B0----5:R-:W-:Y:S01]  /*7210*/  IMAD.U32 R4, R10, 0x10000, RZ ;  /* 0x000100000a047824 */ /* 0x021fe200078e00ff */
[----:B------:R-:W-:Y:S01]  /*7220*/  ISETP.GT.AND P4, PT, R0, 0x80, P2 ;  /* 0x000000800000780c */ /* 0x000fe20001784270 */
[----:B------:R-:W-:Y:S01]  /*7230*/  IMAD.WIDE.U32 R6, R206, 0xf0, R212 ;  /* 0x000000f0ce067825 */ /* 0x000fe200078e00d4 */
[----:B------:R-:W-:Y:S03]  /*7240*/  BSSY B1, `(.L_x_74) ;  /* 0x000000a000017945 */ /* 0x000fe60003800000 */
[----:B------:R-:W-:-:S04]  /*7250*/  FMUL R5, R4, R23 ;  /* 0x0000001704057220 */ /* 0x000fc80000400000 */
[----:B------:R-:W-:-:S05]  /*7260*/  FFMA R5, R168, R200, R5 ;  /* 0x000000c8a8057223 */ /* 0x000fca0000000005 */
[----:B------:R-:W-:Y:S01]  /*7270*/  F2FP.BF16.F32.PACK_AB R4, RZ, R5 ;  /* 0x00000005ff04723e */ /* 0x000fe200000010ff */
[----:B------:R-:W-:-:S03]  /*7280*/  IMAD.IADD R5, R207, 0x1, R7 ;  /* 0x00000001cf057824 */ /* 0x000fc600078e0207 */
[----:B------:R-:W-:Y:S01]  /*7290*/  PRMT R8, R4, 0x7610, R8 ;  /* 0x0000761004087816 */ /* 0x000fe20000000008 */
[----:B------:R-:W-:-:S05]  /*72a0*/  IMAD.MOV.U32 R4, RZ, RZ, R6 ;  /* 0x000000ffff047224 */ /* 0x000fca00078e0006 */
[----:B------:R0:W-:Y:S01]  /*72b0*/  @P5 STG.E.U16 desc[UR54][R4.64+0x20], R8 ;  /* 0x0000200804005986 */ /* 0x0001e2000c101536 */
[----:B------:R-:W-:Y:S05]  /*72c0*/  @!P4 BRA `(.L_x_75) ;  /* 0x000000000004c947 */ /* 0x000fea0003800000 */
[----:B------:R0:W5:Y:S02]  /*72d0*/  LDG.E.LTC128B.U16 R10, desc[UR54][R194.64+0x22] ;  /* 0x00002236c20a7981 */ /* 0x000164000c1e1520 */
.L_x_75:
[----:B------:R-:W-:Y:S05]  /*72e0*/  BSYNC B1 ;  /* 0x0000000000017941 */ /* 0x000fea0003800000 */
.L_x_74:
        /* <DEDUP_REMOVED lines=9> */
.L_x_77:
[----:B------:R-:W-:Y:S05]  /*7380*/  BSYNC B1 ;  /* 0x0000000000017941 */ /* 0x000fea0003800000 */
.L_x_76:
[----:B0----5:R-:W-:Y:S01]  /*7390*/  IMAD.U32 R8, R10, 0x10000, RZ ;  /* 0x000100000a087824 */ /* 0x021fe200078e00ff */
[----:B------:R-:W-:Y:S01]  /*73a0*/  IADD3 R6, P4, R22, R6, RZ ;  /* 0x0000000616067210 */ /* 0x000fe20007f9e0ff */
[----:B------:R-:W-:Y:S01]  /*73b0*/  BSSY B1, `(.L_x_78) ;  /* 0x0000009000017945 */ /* 0x000fe20003800000 */
[----:B------:R-:W-:Y:S01]  /*73c0*/  ISETP.GT.AND P2, PT, R0, 0x88, P2 ;  /* 0x000000880000780c */ /* 0x000fe20001744270 */
[----:B------:R-:W-:-:S04]  /*73d0*/  FMUL R7, R8, R23 ;  /* 0x0000001708077220 */ /* 0x000fc80000400000 */
[----:B------:R-:W-:-:S05]  /*73e0*/  FFMA R7, R170, R200, R7 ;  /* 0x000000c8aa077223 */ /* 0x000fca0000000007 */
[----:B------:R-:W-:Y:S01]  /*73f0*/  F2FP.BF16.F32.PACK_AB R8, RZ, R7 ;  /* 0x00000007ff08723e */ /* 0x000fe200000010ff */
[----:B------:R-:W-:-:S05]  /*7400*/  IMAD.X R7, R201, 0x1, R5, P4 ;  /* 0x00000001c9077824 */ /* 0x000fca00020e0605 */
[----:B------:R0:W-:Y:S01]  /*7410*/  @P3 STG.E.U16 desc[UR54][R6.64+0x20], R8 ;  /* 0x0000200806003986 */ /* 0x0001e2000c101536 */
[----:B------:R-:W-:Y:S05]  /*7420*/  @!P2 BRA `(.L_x_79) ;  /* 0x000000000004a947 */ /* 0x000fea0003800000 */
[----:B------:R0:W5:Y:S02]  /*7430*/  LDG.E.LTC128B.U16 R10, desc[UR54][R20.64+0x22] ;  /* 0x00002236140a7981 */ /* 0x000164000c1e1520 */
.L_x_79:
[----:B------:R-:W-:Y:S05]  /*7440*/  BSYNC B1 ;  /* 0x0000000000017941 */ /* 0x000fea0003800000 */
.L_x_78:
        /* <DEDUP_REMOVED lines=9> */
.L_x_81:
[----:B------:R-:W-:Y:S05]  /*74e0*/  BSYNC B1 ;  /* 0x0000000000017941 */ /* 0x000fea0003800000 */
.L_x_80:
        /* <DEDUP_REMOVED lines=9> */
.L_x_83:
[----:B------:R-:W-:Y:S05]  /*7580*/  BSYNC B1 ;  /* 0x0000000000017941 */ /* 0x000fea0003800000 */
.L_x_82:
        /* <DEDUP_REMOVED lines=9> */
.L_x_85:
[----:B------:R-:W-:Y:S05]  /*7620*/  BSYNC B1 ;  /* 0x0000000000017941 */ /* 0x000fea0003800000 */
.L_x_84:
        /* <DEDUP_REMOVED lines=9> */
.L_x_87:
[----:B------:R-:W-:Y:S05]  /*76c0*/  BSYNC B1 ;  /* 0x0000000000017941 */ /* 0x000fea0003800000 */
.L_x_86:
        /* <DEDUP_REMOVED lines=10> */
.L_x_89:
[----:B------:R-:W-:Y:S05]  /*7770*/  BSYNC B1 ;  /* 0x0000000000017941 */ /* 0x000fea0003800000 */
.L_x_88:
        /* <DEDUP_REMOVED lines=10> */
.L_x_91:
[----:B------:R-:W-:Y:S05]  /*7820*/  BSYNC B1 ;  /* 0x0000000000017941 */ /* 0x000fea0003800000 */
.L_x_90:
        /* <DEDUP_REMOVED lines=9> */
.L_x_93:
[----:B------:R-:W-:Y:S05]  /*78c0*/  BSYNC B1 ;  /* 0x0000000000017941 */ /* 0x000fea0003800000 */
.L_x_92:
        /* <DEDUP_REMOVED lines=9> */
.L_x_95:
[----:B------:R-:W-:Y:S05]  /*7960*/  BSYNC B1 ;  /* 0x0000000000017941 */ /* 0x000fea0003800000 */
.L_x_94:
        /* <DEDUP_REMOVED lines=10> */
.L_x_97:
[----:B------:R-:W-:Y:S05]  /*7a10*/  BSYNC B1 ;  /* 0x0000000000017941 */ /* 0x000fea0003800000 */
.L_x_96:
        /* <DEDUP_REMOVED lines=10> */
.L_x_99:
[----:B------:R-:W-:Y:S05]  /*7ac0*/  BSYNC B1 ;  /* 0x0000000000017941 */ /* 0x000fea0003800000 */
.L_x_98:
        /* <DEDUP_REMOVED lines=9> */
.L_x_101:
[----:B------:R-:W-:Y:S05]  /*7b60*/  BSYNC B1 ;  /* 0x0000000000017941 */ /* 0x000fea0003800000 */
.L_x_100:
        /* <DEDUP_REMOVED lines=9> */
.L_x_103:
[----:B------:R-:W-:Y:S05]  /*7c00*/  BSYNC B1 ;  /* 0x0000000000017941 */ /* 0x000fea0003800000 */
.L_x_102:
        /* <DEDUP_REMOVED lines=9> */
.L_x_105:
[----:B------:R-:W-:Y:S05]  /*7ca0*/  BSYNC B1 ;  /* 0x0000000000017941 */ /* 0x000fea0003800000 */
.L_x_104:
        /* <DEDUP_REMOVED lines=9> */
.L_x_107:
[----:B------:R-:W-:Y:S05]  /*7d40*/  BSYNC B1 ;  /* 0x0000000000017941 */ /* 0x000fea0003800000 */
.L_x_106:
        /* <DEDUP_REMOVED lines=9> */
.L_x_109:
[----:B------:R-:W-:Y:S05]  /*7de0*/  BSYNC B1 ;  /* 0x0000000000017941 */ /* 0x000fea0003800000 */
.L_x_108:
        /* <DEDUP_REMOVED lines=9> */
.L_x_111:
[----:B------:R-:W-:Y:S05]  /*7e80*/  BSYNC B1 ;  /* 0x0000000000017941 */ /* 0x000fea0003800000 */
.L_x_110:
        /* <DEDUP_REMOVED lines=9> */
.L_x_113:
[----:B------:R-:W-:Y:S05]  /*7f20*/  BSYNC B1 ;  /* 0x0000000000017941 */ /* 0x000fea0003800000 */
.L_x_112:
        /* <DEDUP_REMOVED lines=9> */
.L_x_115:
[----:B------:R-:W-:Y:S05]  /*7fc0*/  BSYNC B1 ;  /* 0x0000000000017941 */ /* 0x000fea0003800000 */
.L_x_114:
        /* <DEDUP_REMOVED lines=9> */
.L_x_117:
[----:B------:R-:W-:Y:S05]  /*8060*/  BSYNC B1 ;  /* 0x0000000000017941 */ /* 0x000fea0003800000 */
.L_x_116:
        /* <DEDUP_REMOVED lines=9> */
.L_x_119:
[----:B------:R-:W-:Y:S05]  /*8100*/  BSYNC B1 ;  /* 0x0000000000017941 */ /* 0x000fea0003800000 */
.L_x_118:
        /* <DEDUP_REMOVED lines=10> */
.L_x_121:
[----:B------:R-:W-:Y:S05]  /*81b0*/  BSYNC B1 ;  /* 0x0000000000017941 */ /* 0x000fea0003800000 */
.L_x_120:
        /* <DEDUP_REMOVED lines=10> */
.L_x_123:
[----:B------:R-:W-:Y:S05]  /*8260*/  BSYNC B1 ;  /* 0x0000000000017941 */ /* 0x000fea0003800000 */
.L_x_122:
        /* <DEDUP_REMOVED lines=9> */
.L_x_125:
[----:B------:R-:W-:Y:S05]  /*8300*/  BSYNC B1 ;  /* 0x0000000000017941 */ /* 0x000fea0003800000 */
.L_x_124:
        /* <DEDUP_REMOVED lines=9> */
.L_x_127:
[----:B------:R-:W-:Y:S05]  /*83a0*/  BSYNC B1 ;  /* 0x0000000000017941 */ /* 0x000fea0003800000 */
.L_x_126:
        /* <DEDUP_REMOVED lines=10> */
.L_x_129:
[----:B------:R-:W-:Y:S05]  /*8450*/  BSYNC B1 ;  /* 0x0000000000017941 */ /* 0x000fea0003800000 */
.L_x_128:
        /* <DEDUP_REMOVED lines=10> */
.L_x_131:
[----:B------:R-:W-:Y:S05]  /*8500*/  BSYNC B1 ;  /* 0x0000000000017941 */ /* 0x000fea0003800000 */
.L_x_130:
        /* <DEDUP_REMOVED lines=9> */
.L_x_133:
[----:B------:R-:W-:Y:S05]  /*85a0*/  BSYNC B1 ;  /* 0x0000000000017941 */ /* 0x000fea0003800000 */
.L_x_132:
        /* <DEDUP_REMOVED lines=9> */
.L_x_135:
[----:B------:R-:W-:Y:S05]  /*8640*/  BSYNC B1 ;  /* 0x0000000000017941 */ /* 0x000fea0003800000 */
.L_x_134:
        /* <DEDUP_REMOVED lines=9> */
.L_x_137:
[----:B------:R-:W-:Y:S05]  /*86e0*/  BSYNC B1 ;  /* 0x0000000000017941 */ /* 0x000fea0003800000 */
.L_x_136:
        /* <DEDUP_REMOVED lines=9> */
.L_x_139:
[----:B------:R-:W-:Y:S05]  /*8780*/  BSYNC B1 ;  /* 0x0000000000017941 */ /* 0x000fea0003800000 */
.L_x_138:
        /* <DEDUP_REMOVED lines=9> */
.L_x_141:
[----:B------:R-:W-:Y:S05]  /*8820*/  BSYNC B1 ;  /* 0x0000000000017941 */ /* 0x000fea0003800000 */
.L_x_140:
        /* <DEDUP_REMOVED lines=9> */
.L_x_143:
[----:B------:R-:W-:Y:S05]  /*88c0*/  BSYNC B1 ;  /* 0x0000000000017941 */ /* 0x000fea0003800000 */
.L_x_142:
        /* <DEDUP_REMOVED lines=9> */
.L_x_145:
[----:B------:R-:W-:Y:S05]  /*8960*/  BSYNC B1 ;  /* 0x0000000000017941 */ /* 0x000fea0003800000 */
.L_x_144:
        /* <DEDUP_REMOVED lines=9> */
.L_x_147:
[----:B------:R-:W-:Y:S05]  /*8a00*/  BSYNC B1 ;  /* 0x0000000000017941 */ /* 0x000fea0003800000 */
.L_x_146:
        /* <DEDUP_REMOVED lines=9> */
.L_x_149:
[----:B------:R-:W-:Y:S05]  /*8aa0*/  BSYNC B1 ;  /* 0x0000000000017941 */ /* 0x000fea0003800000 */
.L_x_148:
        /* <DEDUP_REMOVED lines=9> */
.L_x_151:
[----:B------:R-:W-:Y:S05]  /*8b40*/  BSYNC B1 ;  /* 0x0000000000017941 */ /* 0x000fea0003800000 */
.L_x_150:
        /* <DEDUP_REMOVED lines=10> */
.L_x_153:
[----:B------:R-:W-:Y:S05]  /*8bf0*/  BSYNC B1 ;  /* 0x0000000000017941 */ /* 0x000fea0003800000 */
.L_x_152:
        /* <DEDUP_REMOVED lines=10> */
.L_x_155:
[----:B------:R-:W-:Y:S05]  /*8ca0*/  BSYNC B1 ;  /* 0x0000000000017941 */ /* 0x000fea0003800000 */
.L_x_154:
        /* <DEDUP_REMOVED lines=9> */
.L_x_157:
[----:B------:R-:W-:Y:S05]  /*8d40*/  BSYNC B1 ;  /* 0x0000000000017941 */ /* 0x000fea0003800000 */
.L_x_156:
        /* <DEDUP_REMOVED lines=9> */
.L_x_159:
[----:B------:R-:W-:Y:S05]  /*8de0*/  BSYNC B1 ;  /* 0x0000000000017941 */ /* 0x000fea0003800000 */
.L_x_158:
        /* <DEDUP_REMOVED lines=10> */
.L_x_161:
[----:B------:R-:W-:Y:S05]  /*8e90*/  BSYNC B1 ;  /* 0x0000000000017941 */ /* 0x000fea0003800000 */
.L_x_160:
        /* <DEDUP_REMOVED lines=10> */
.L_x_163:
[----:B------:R-:W-:Y:S05]  /*8f40*/  BSYNC B1 ;  /* 0x0000000000017941 */ /* 0x000fea0003800000 */
.L_x_162:
        /* <DEDUP_REMOVED lines=9> */
.L_x_165:
[----:B------:R-:W-:Y:S05]  /*8fe0*/  BSYNC B1 ;  /* 0x0000000000017941 */ /* 0x000fea0003800000 */
.L_x_164:
        /* <DEDUP_REMOVED lines=9> */
.L_x_167:
[----:B------:R-:W-:Y:S05]  /*9080*/  BSYNC B1 ;  /* 0x0000000000017941 */ /* 0x000fea0003800000 */
.L_x_166:
        /* <DEDUP_REMOVED lines=9> */
.L_x_169:
[----:B------:R-:W-:Y:S05]  /*9120*/  BSYNC B1 ;  /* 0x0000000000017941 */ /* 0x000fea0003800000 */
.L_x_168:
        /* <DEDUP_REMOVED lines=9> */
.L_x_171:
[----:B------:R-:W-:Y:S05]  /*91c0*/  BSYNC B1 ;  /* 0x0000000000017941 */ /* 0x000fea0003800000 */
.L_x_170:
        /* <DEDUP_REMOVED lines=9> */
.L_x_173:
[----:B------:R-:W-:Y:S05]  /*9260*/  BSYNC B1 ;  /* 0x0000000000017941 */ /* 0x000fea0003800000 */
.L_x_172:
        /* <DEDUP_REMOVED lines=9> */
.L_x_175:
[----:B------:R-:W-:Y:S05]  /*9300*/  BSYNC B1 ;  /* 0x0000000000017941 */ /* 0x000fea0003800000 */
.L_x_174:
        /* <DEDUP_REMOVED lines=9> */
.L_x_177:
[----:B------:R-:W-:Y:S05]  /*93a0*/  BSYNC B1 ;  /* 0x0000000000017941 */ /* 0x000fea0003800000 */
.L_x_176:
        /* <DEDUP_REMOVED lines=9> */
.L_x_179:
[----:B------:R-:W-:Y:S05]  /*9440*/  BSYNC B1 ;  /* 0x0000000000017941 */ /* 0x000fea0003800000 */
.L_x_178:
        /* <DEDUP_REMOVED lines=9> */
.L_x_181:
[----:B------:R-:W-:Y:S05]  /*94e0*/  BSYNC B1 ;  /* 0x0000000000017941 */ /* 0x000fea0003800000 */
.L_x_180:
        /* <DEDUP_REMOVED lines=9> */
.L_x_183:
[----:B------:R-:W-:Y:S05]  /*9580*/  BSYNC B1 ;  /* 0x0000000000017941 */ /* 0x000fea0003800000 */
.L_x_182:
        /* <DEDUP_REMOVED lines=10> */
.L_x_185:
[----:B------:R-:W-:Y:S05]  /*9630*/  BSYNC B1 ;  /* 0x0000000000017941 */ /* 0x000fea0003800000 */
.L_x_184:
        /* <DEDUP_REMOVED lines=10> */
.L_x_187:
[----:B------:R-:W-:Y:S05]  /*96e0*/  BSYNC B1 ;  /* 0x0000000000017941 */ /* 0x000fea0003800000 */
.L_x_186:
        /* <DEDUP_REMOVED lines=9> */
.L_x_189:
[----:B------:R-:W-:Y:S05]  /*9780*/  BSYNC B1 ;  /* 0x0000000000017941 */ /* 0x000fea0003800000 */
.L_x_188:
        /* <DEDUP_REMOVED lines=9> */
.L_x_191:
[----:B------:R-:W-:Y:S05]  /*9820*/  BSYNC B1 ;  /* 0x0000000000017941 */ /* 0x000fea0003800000 */
.L_x_190:
        /* <DEDUP_REMOVED lines=10> */
.L_x_193:
[----:B------:R-:W-:Y:S05]  /*98d0*/  BSYNC B1 ;  /* 0x0000000000017941 */ /* 0x000fea0003800000 */
.L_x_192:
        /* <DEDUP_REMOVED lines=10> */
.L_x_195:
[----:B------:R-:W-:Y:S05]  /*9980*/  BSYNC B1 ;  /* 0x0000000000017941 */ /* 0x000fea0003800000 */
.L_x_194:
        /* <DEDUP_REMOVED lines=9> */
.L_x_197:
[----:B------:R-:W-:Y:S05]  /*9a20*/  BSYNC B1 ;  /* 0x0000000000017941 */ /* 0x000fea0003800000 */
.L_x_196:
        /* <DEDUP_REMOVED lines=9> */
.L_x_199:
[----:B------:R-:W-:Y:S05]  /*9ac0*/  BSYNC B1 ;  /* 0x0000000000017941 */ /* 0x000fea0003800000 */
.L_x_198:
        /* <DEDUP_REMOVED lines=9> */
.L_x_201:
[----:B------:R-:W-:Y:S05]  /*9b60*/  BSYNC B1 ;  /* 0x0000000000017941 */ /* 0x000fea0003800000 */
.L_x_200:
        /* <DEDUP_REMOVED lines=9> */
.L_x_203:
[----:B------:R-:W-:Y:S05]  /*9c00*/  BSYNC B1 ;  /* 0x0000000000017941 */ /* 0x000fea0003800000 */
.L_x_202:
        /* <DEDUP_REMOVED lines=9> */
.L_x_205:
[----:B------:R-:W-:Y:S05]  /*9ca0*/  BSYNC B1 ;  /* 0x0000000000017941 */ /* 0x000fea0003800000 */
.L_x_204:
        /* <DEDUP_REMOVED lines=9> */
.L_x_207:
[----:B------:R-:W-:Y:S05]  /*9d40*/  BSYNC B1 ;  /* 0x0000000000017941 */ /* 0x000fea0003800000 */
.L_x_206:
        /* <DEDUP_REMOVED lines=9> */
.L_x_209:
[----:B------:R-:W-:Y:S05]  /*9de0*/  BSYNC B1 ;  /* 0x0000000000017941 */ /* 0x000fea0003800000 */
.L_x_208:
        /* <DEDUP_REMOVED lines=9> */
.L_x_211:
[----:B------:R-:W-:Y:S05]  /*9e80*/  BSYNC B1 ;  /* 0x0000000000017941 */ /* 0x000fea0003800000 */
.L_x_210:
        /* <DEDUP_REMOVED lines=9> */
.L_x_213:
[----:B------:R-:W-:Y:S05]  /*9f20*/  BSYNC B1 ;  /* 0x0000000000017941 */ /* 0x000fea0003800000 */
.L_x_212:
        /* <DEDUP_REMOVED lines=9> */
.L_x_215:
[----:B------:R-:W-:Y:S05]  /*9fc0*/  BSYNC B1 ;  /* 0x0000000000017941 */ /* 0x000fea0003800000 */
.L_x_214:
        /* <DEDUP_REMOVED lines=10> */
.L_x_217:
[----:B------:R-:W-:Y:S05]  /*a070*/  BSYNC B1 ;  /* 0x0000000000017941 */ /* 0x000fea0003800000 */
.L_x_216:
        /* <DEDUP_REMOVED lines=10> */
.L_x_219:
[----:B------:R-:W-:Y:S05]  /*a120*/  BSYNC B1 ;  /* 0x0000000000017941 */ /* 0x000fea0003800000 */
.L_x_218:
        /* <DEDUP_REMOVED lines=9> */
.L_x_221:
[----:B------:R-:W-:Y:S05]  /*a1c0*/  BSYNC B1 ;  /* 0x0000000000017941 */ /* 0x000fea0003800000 */
.L_x_220:
        /* <DEDUP_REMOVED lines=9> */
.L_x_223:
[----:B------:R-:W-:Y:S05]  /*a260*/  BSYNC B1 ;  /* 0x0000000000017941 */ /* 0x000fea0003800000 */
.L_x_222:
        /* <DEDUP_REMOVED lines=10> */
.L_x_225:
[----:B------:R-:W-:Y:S05]  /*a310*/  BSYNC B1 ;  /* 0x0000000000017941 */ /* 0x000fea0003800000 */
.L_x_224:
        /* <DEDUP_REMOVED lines=10> */
.L_x_227:
[----:B------:R-:W-:Y:S05]  /*a3c0*/  BSYNC B1 ;  /* 0x0000000000017941 */ /* 0x000fea0003800000 */
.L_x_226:
        /* <DEDUP_REMOVED lines=9> */
.L_x_229:
[----:B------:R-:W-:Y:S05]  /*a460*/  BSYNC B1 ;  /* 0x0000000000017941 */ /* 0x000fea0003800000 */
.L_x_228:
        /* <DEDUP_REMOVED lines=9> */
.L_x_231:
[----:B------:R-:W-:Y:S05]  /*a500*/  BSYNC B1 ;  /* 0x0000000000017941 */ /* 0x000fea0003800000 */
.L_x_230:
        /* <DEDUP_REMOVED lines=9> */
.L_x_233:
[----:B------:R-:W-:Y:S05]  /*a5a0*/  BSYNC B1 ;  /* 0x0000000000017941 */ /* 0x000fea0003800000 */
.L_x_232:
        /* <DEDUP_REMOVED lines=9> */
.L_x_235:
[----:B------:R-:W-:Y:S05]  /*a640*/  BSYNC B1 ;  /* 0x0000000000017941 */ /* 0x000fea0003800000 */
.L_x_234:
        /* <DEDUP_REMOVED lines=9> */
.L_x_237:
[----:B------:R-:W-:Y:S05]  /*a6e0*/  BSYNC B1 ;  /* 0x0000000000017941 */ /* 0x000fea0003800000 */
.L_x_236:
        /* <DEDUP_REMOVED lines=9> */
.L_x_239:
[----:B------:R-:W-:Y:S05]  /*a780*/  BSYNC B1 ;  /* 0x0000000000017941 */ /* 0x000fea0003800000 */
.L_x_238:
        /* <DEDUP_REMOVED lines=9> */
.L_x_241:
[----:B------:R-:W-:Y:S05]  /*a820*/  BSYNC B1 ;  /* 0x0000000000017941 */ /* 0x000fea0003800000 */
.L_x_240:
        /* <DEDUP_REMOVED lines=9> */
.L_x_243:
[----:B------:R-:W-:Y:S05]  /*a8c0*/  BSYNC B1 ;  /* 0x0000000000017941 */ /* 0x000fea0003800000 */
.L_x_242:
        /* <DEDUP_REMOVED lines=9> */
.L_x_245:
[----:B------:R-:W-:Y:S05]  /*a960*/  BSYNC B1 ;  /* 0x0000000000017941 */ /* 0x000fea0003800000 */
.L_x_244:
        /* <DEDUP_REMOVED lines=9> */
.L_x_247:
[----:B------:R-:W-:Y:S05]  /*aa00*/  BSYNC B1 ;  /* 0x0000000000017941 */ /* 0x000fea0003800000 */
.L_x_246:
        /* <DEDUP_REMOVED lines=10> */
.L_x_249:
[----:B------:R-:W-:Y:S05]  /*aab0*/  BSYNC B1 ;  /* 0x0000000000017941 */ /* 0x000fea0003800000 */
.L_x_248:
        /* <DEDUP_REMOVED lines=10> */
.L_x_251:
[----:B------:R-:W-:Y:S05]  /*ab60*/  BSYNC B1 ;  /* 0x0000000000017941 */ /* 0x000fea0003800000 */
.L_x_250:
        /* <DEDUP_REMOVED lines=9> */
.L_x_253:
[----:B------:R-:W-:Y:S05]  /*ac00*/  BSYNC B1 ;  /* 0x0000000000017941 */ /* 0x000fea0003800000 */
.L_x_252:
        /* <DEDUP_REMOVED lines=9> */
.L_x_255:
[----:B------:R-:W-:Y:S05]  /*aca0*/  BSYNC B1 ;  /* 0x0000000000017941 */ /* 0x000fea0003800000 */
.L_x_254:
        /* <DEDUP_REMOVED lines=10> */
.L_x_257:
[----:B------:R-:W-:Y:S05]  /*ad50*/  BSYNC B1 ;  /* 0x0000000000017941 */ /* 0x000fea0003800000 */
.L_x_256:
        /* <DEDUP_REMOVED lines=10> */
.L_x_259:
[----:B------:R-:W-:Y:S05]  /*ae00*/  BSYNC B1 ;  /* 0x0000000000017941 */ /* 0x000fea0003800000 */
.L_x_258:
        /* <DEDUP_REMOVED lines=9> */
.L_x_261:
[----:B------:R-:W-:Y:S05]  /*aea0*/  BSYNC B1 ;  /* 0x0000000000017941 */ /* 0x000fea0003800000 */
.L_x_260:
        /* <DEDUP_REMOVED lines=9> */
.L_x_263:
[----:B------:R-:W-:Y:S05]  /*af40*/  BSYNC B1 ;  /* 0x0000000000017941 */ /* 0x000fea0003800000 */
.L_x_262:
        /* <DEDUP_REMOVED lines=9> */
.L_x_265:
[----:B------:R-:W-:Y:S05]  /*afe0*/  BSYNC B1 ;  /* 0x0000000000017941 */ /* 0x000fea0003800000 */
.L_x_264:
        /* <DEDUP_REMOVED lines=9> */
.L_x_267:
[----:B------:R-:W-:Y:S05]  /*b080*/  BSYNC B1 ;  /* 0x0000000000017941 */ /* 0x000fea0003800000 */
.L_x_266:
        /* <DEDUP_REMOVED lines=9> */
.L_x_269:
[----:B------:R-:W-:Y:S05]  /*b120*/  BSYNC B1 ;  /* 0x0000000000017941 */ /* 0x000fea0003800000 */
.L_x_268:
        /* <DEDUP_REMOVED lines=9> */
.L_x_271:
[----:B------:R-:W-:Y:S05]  /*b1c0*/  BSYNC B1 ;  /* 0x0000000000017941 */ /* 0x000fea0003800000 */
.L_x_270:
        /* <DEDUP_REMOVED lines=9> */
.L_x_273:
[----:B------:R-:W-:Y:S05]  /*b260*/  BSYNC B1 ;  /* 0x0000000000017941 */ /* 0x000fea0003800000 */
.L_x_272:
        /* <DEDUP_REMOVED lines=9> */
.L_x_275:
[----:B------:R-:W-:Y:S05]  /*b300*/  BSYNC B1 ;  /* 0x0000000000017941 */ /* 0x000fea0003800000 */
.L_x_274:
        /* <DEDUP_REMOVED lines=9> */
.L_x_277:
[----:B------:R-:W-:Y:S05]  /*b3a0*/  BSYNC B1 ;  /* 0x0000000000017941 */ /* 0x000fea0003800000 */
.L_x_276:
        /* <DEDUP_REMOVED lines=9> */
.L_x_279:
[----:B------:R-:W-:Y:S05]  /*b440*/  BSYNC B1 ;  /* 0x0000000000017941 */ /* 0x000fea0003800000 */
.L_x_278:
        /* <DEDUP_REMOVED lines=10> */
.L_x_281:
[----:B------:R-:W-:Y:S05]  /*b4f0*/  BSYNC B1 ;  /* 0x0000000000017941 */ /* 0x000fea0003800000 */
.L_x_280:
        /* <DEDUP_REMOVED lines=10> */
.L_x_283:
[----:B------:R-:W-:Y:S05]  /*b5a0*/  BSYNC B1 ;  /* 0x0000000000017941 */ /* 0x000fea0003800000 */
.L_x_282:
        /* <DEDUP_REMOVED lines=9> */
.L_x_285:
[----:B------:R-:W-:Y:S05]  /*b640*/  BSYNC B1 ;  /* 0x0000000000017941 */ /* 0x000fea0003800000 */
.L_x_284:
        /* <DEDUP_REMOVED lines=9> */
.L_x_287:
[----:B------:R-:W-:Y:S05]  /*b6e0*/  BSYNC B1 ;  /* 0x0000000000017941 */ /* 0x000fea0003800000 */
.L_x_286:
        /* <DEDUP_REMOVED lines=10> */
.L_x_289:
[----:B------:R-:W-:Y:S05]  /*b790*/  BSYNC B1 ;  /* 0x0000000000017941 */ /* 0x000fea0003800000 */
.L_x_288:
        /* <DEDUP_REMOVED lines=10> */
.L_x_291:
[----:B------:R-:W-:Y:S05]  /*b840*/  BSYNC B1 ;  /* 0x0000000000017941 */ /* 0x000fea0003800000 */
.L_x_290:
        /* <DEDUP_REMOVED lines=9> */
.L_x_293:
[----:B------:R-:W-:Y:S05]  /*b8e0*/  BSYNC B1 ;  /* 0x0000000000017941 */ /* 0x000fea0003800000 */
.L_x_292:
        /* <DEDUP_REMOVED lines=9> */
.L_x_295:
[----:B------:R-:W-:Y:S05]  /*b980*/  BSYNC B1 ;  /* 0x0000000000017941 */ /* 0x000fea0003800000 */
.L_x_294:
        /* <DEDUP_REMOVED lines=9> */
.L_x_297:
[----:B------:R-:W-:Y:S05]  /*ba20*/  BSYNC B1 ;  /* 0x0000000000017941 */ /* 0x000fea0003800000 */
.L_x_296:
        /* <DEDUP_REMOVED lines=9> */
.L_x_299:
[----:B------:R-:W-:Y:S05]  /*bac0*/  BSYNC B1 ;  /* 0x0000000000017941 */ /* 0x000fea0003800000 */
.L_x_298:
        /* <DEDUP_REMOVED lines=9> */
.L_x_301:
[----:B------:R-:W-:Y:S05]  /*bb60*/  BSYNC B1 ;  /* 0x0000000000017941 */ /* 0x000fea0003800000 */
.L_x_300:
        /* <DEDUP_REMOVED lines=9> */
.L_x_303:
[----:B------:R-:W-:Y:S05]  /*bc00*/  BSYNC B1 ;  /* 0x0000000000017941 */ /* 0x000fea0003800000 */
.L_x_302:
        /* <DEDUP_REMOVED lines=9> */
.L_x_305:
[----:B------:R-:W-:Y:S05]  /*bca0*/  BSYNC B1 ;  /* 0x0000000000017941 */ /* 0x000fea0003800000 */
.L_x_304:
        /* <DEDUP_REMOVED lines=9> */
.L_x_307:
[----:B------:R-:W-:Y:S05]  /*bd40*/  BSYNC B1 ;  /* 0x0000000000017941 */ /* 0x000fea0003800000 */
.L_x_306:
        /* <DEDUP_REMOVED lines=9> */
.L_x_309:
[----:B------:R-:W-:Y:S05]  /*bde0*/  BSYNC B1 ;  /* 0x0000000000017941 */ /* 0x000fea0003800000 */
.L_x_308:
        /* <DEDUP_REMOVED lines=9> */
.L_x_311:
[----:B------:R-:W-:Y:S05]  /*be80*/  BSYNC B1 ;  /* 0x0000000000017941 */ /* 0x000fea0003800000 */
.L_x_310:
        /* <DEDUP_REMOVED lines=10> */
.L_x_313:
[----:B------:R-:W-:Y:S05]  /*bf30*/  BSYNC B1 ;  /* 0x0000000000017941 */ /* 0x000fea0003800000 */
.L_x_312:
        /* <DEDUP_REMOVED lines=10> */
.L_x_315:
[----:B------:R-:W-:Y:S05]  /*bfe0*/  BSYNC B1 ;  /* 0x0000000000017941 */ /* 0x000fea0003800000 */
.L_x_314:
        /* <DEDUP_REMOVED lines=9> */
.L_x_317:
[----:B------:R-:W-:Y:S05]  /*c080*/  BSYNC B1 ;  /* 0x0000000000017941 */ /* 0x000fea0003800000 */
.L_x_316:
        /* <DEDUP_REMOVED lines=9> */
.L_x_319:
[----:B------:R-:W-:Y:S05]  /*c120*/  BSYNC B1 ;  /* 0x0000000000017941 */ /* 0x000fea0003800000 */
.L_x_318:
        /* <DEDUP_REMOVED lines=10> */
.L_x_321:
[----:B------:R-:W-:Y:S05]  /*c1d0*/  BSYNC B1 ;  /* 0x0000000000017941 */ /* 0x000fea0003800000 */
.L_x_320:
        /* <DEDUP_REMOVED lines=10> */
.L_x_323:
[----:B------:R-:W-:Y:S05]  /*c280*/  BSYNC B1 ;  /* 0x0000000000017941 */ /* 0x000fea0003800000 */
.L_x_322:
        /* <DEDUP_REMOVED lines=9> */
.L_x_325:
[----:B------:R-:W-:Y:S05]  /*c320*/  BSYNC B1 ;  /* 0x0000000000017941 */ /* 0x000fea0003800000 */
.L_x_324:
        /* <DEDUP_REMOVED lines=9> */
.L_x_327:
[----:B------:R-:W-:Y:S05]  /*c3c0*/  BSYNC B1 ;  /* 0x0000000000017941 */ /* 0x000fea0003800000 */
.L_x_326:
        /* <DEDUP_REMOVED lines=9> */
.L_x_329:
[----:B------:R-:W-:Y:S05]  /*c460*/  BSYNC B1 ;  /* 0x0000000000017941 */ /* 0x000fea0003800000 */
.L_x_328:
        /* <DEDUP_REMOVED lines=9> */
.L_x_331:
[----:B------:R-:W-:Y:S05]  /*c500*/  BSYNC B1 ;  /* 0x0000000000017941 */ /* 0x000fea0003800000 */
.L_x_330:
        /* <DEDUP_REMOVED lines=9> */
.L_x_333:
[----:B------:R-:W-:Y:S05]  /*c5a0*/  BSYNC B1 ;  /* 0x0000000000017941 */ /* 0x000fea0003800000 */
.L_x_332:
        /* <DEDUP_REMOVED lines=9> */
.L_x_335:
[----:B------:R-:W-:Y:S05]  /*c640*/  BSYNC B1 ;  /* 0x0000000000017941 */ /* 0x000fea0003800000 */
.L_x_334:
        /* <DEDUP_REMOVED lines=9> */
.L_x_337:
[----:B------:R-:W-:Y:S05]  /*c6e0*/  BSYNC B1 ;  /* 0x0000000000017941 */ /* 0x000fea0003800000 */
.L_x_336:
        /* <DEDUP_REMOVED lines=9> */
.L_x_339:
[----:B------:R-:W-:Y:S05]  /*c780*/  BSYNC B1 ;  /* 0x0000000000017941 */ /* 0x000fea0003800000 */
.L_x_338:
        /* <DEDUP_REMOVED lines=9> */
.L_x_341:
[----:B------:R-:W-:Y:S05]  /*c820*/  BSYNC B1 ;  /* 0x0000000000017941 */ /* 0x000fea0003800000 */
.L_x_340:
        /* <DEDUP_REMOVED lines=9> */
.L_x_343:
[----:B------:R-:W-:Y:S05]  /*c8c0*/  BSYNC B1 ;  /* 0x0000000000017941 */ /* 0x000fea0003800000 */
.L_x_342:
        /* <DEDUP_REMOVED lines=10> */
.L_x_345:
[----:B------:R-:W-:Y:S05]  /*c970*/  BSYNC B1 ;  /* 0x0000000000017941 */ /* 0x000fea0003800000 */
.L_x_344:
        /* <DEDUP_REMOVED lines=10> */
.L_x_347:
[----:B------:R-:W-:Y:S05]  /*ca20*/  BSYNC B1 ;  /* 0x0000000000017941 */ /* 0x000fea0003800000 */
.L_x_346:
        /* <DEDUP_REMOVED lines=9> */
.L_x_349:
[----:B------:R-:W-:Y:S05]  /*cac0*/  BSYNC B1 ;  /* 0x0000000000017941 */ /* 0x000fea0003800000 */
.L_x_348:
        /* <DEDUP_REMOVED lines=9> */
.L_x_351:
[----:B------:R-:W-:Y:S05]  /*cb60*/  BSYNC B1 ;  /* 0x0000000000017941 */ /* 0x000fea0003800000 */
.L_x_350:
        /* <DEDUP_REMOVED lines=10> */
.L_x_353:
[----:B------:R-:W-:Y:S05]  /*cc10*/  BSYNC B1 ;  /* 0x0000000000017941 */ /* 0x000fea0003800000 */
.L_x_352:
        /* <DEDUP_REMOVED lines=10> */
.L_x_355:
[----:B------:R-:W-:Y:S05]  /*ccc0*/  BSYNC B1 ;  /* 0x0000000000017941 */ /* 0x000fea0003800000 */
.L_x_354:
        /* <DEDUP_REMOVED lines=9> */
.L_x_357:
[----:B------:R-:W-:Y:S05]  /*cd60*/  BSYNC B1 ;  /* 0x0000000000017941 */ /* 0x000fea0003800000 */
.L_x_356:
        /* <DEDUP_REMOVED lines=9> */
.L_x_359:
[----:B------:R-:W-:Y:S05]  /*ce00*/  BSYNC B1 ;  /* 0x0000000000017941 */ /* 0x000fea0003800000 */
.L_x_358:
        /* <DEDUP_REMOVED lines=9> */
.L_x_361:
[----:B------:R-:W-:Y:S05]  /*cea0*/  BSYNC B1 ;  /* 0x0000000000017941 */ /* 0x000fea0003800000 */
.L_x_360:
        /* <DEDUP_REMOVED lines=9> */
.L_x_363:
[----:B------:R-:W-:Y:S05]  /*cf40*/  BSYNC B1 ;  /* 0x0000000000017941 */ /* 0x000fea0003800000 */
.L_x_362:
        /* <DEDUP_REMOVED lines=9> */
.L_x_365:
[----:B------:R-:W-:Y:S05]  /*cfe0*/  BSYNC B1 ;  /* 0x0000000000017941 */ /* 0x000fea0003800000 */
.L_x_364:
        /* <DEDUP_REMOVED lines=9> */
.L_x_367:
[----:B------:R-:W-:Y:S05]  /*d080*/  BSYNC B1 ;  /* 0x0000000000017941 */ /* 0x000fea0003800000 */
.L_x_366:
        /* <DEDUP_REMOVED lines=9> */
.L_x_369:
[----:B------:R-:W-:Y:S05]  /*d120*/  BSYNC B1 ;  /* 0x0000000000017941 */ /* 0x000fea0003800000 */
.L_x_368:
        /* <DEDUP_REMOVED lines=9> */
.L_x_371:
[----:B------:R-:W-:Y:S05]  /*d1c0*/  BSYNC B1 ;  /* 0x0000000000017941 */ /* 0x000fea0003800000 */
.L_x_370:
        /* <DEDUP_REMOVED lines=9> */
.L_x_373:
[----:B------:R-:W-:Y:S05]  /*d260*/  BSYNC B1 ;  /* 0x0000000000017941 */ /* 0x000fea0003800000 */
.L_x_372:
        /* <DEDUP_REMOVED lines=9> */
.L_x_375:
[----:B------:R-:W-:Y:S05]  /*d300*/  BSYNC B1 ;  /* 0x0000000000017941 */ /* 0x000fea0003800000 */
.L_x_374:
[----:B------:R-:W-:Y:S05]  /*d310*/  @!P0 BRA `(.L_x_376) ;  /* 0x0000003000088947 */ /* 0x000fea0003800000 */
[----:B-----5:R-:W-:-:S04]  /*d320*/  IMAD.U32 R10, R10, 0x10000, RZ ;  /* 0x000100000a0a7824 */ /* 0x020fc800078e00ff */
[----:B------:R-:W-:-:S04]  /*d330*/  FMUL R10, R10, R23 ;  /* 0x000000170a0a7220 */ /* 0x000fc80000400000 */
[----:B------:R-:W-:-:S05]  /*d340*/  FFMA R10, R31, R200, R10 ;  /* 0x000000c81f0a7223 */ /* 0x000fca000000000a */
[----:B------:R-:W-:-:S05]  /*d350*/  F2FP.BF16.F32.PACK_AB R10, RZ, R10 ;  /* 0x0000000aff0a723e */ /* 0x000fca00000010ff */
[----:B------:R0:W-:Y:S01]  /*d360*/  STG.E.U16 desc[UR54][R6.64+0x152], R10 ;  /* 0x0001520a06007986 */ /* 0x0001e2000c101536 */
[----:B------:R-:W-:Y:S05]  /*d370*/  BRA `(.L_x_376) ;  /* 0x0000002c00f07947 */ /* 0x000fea0003800000 */
.L_x_29:
[----:B------:R-:W-:Y:S01]  /*d380*/  ULDC.64 UR4, c[0x0][0x5c0] ;  /* 0x0001700000047ab9 */ /* 0x000fe20000000a00 */
[-C--:B------:R-:W-:Y:S01]  /*d390*/  FMUL R192, R192, R200.reuse ;  /* 0x000000c8c0c07220 */ /* 0x080fe20000400000 */
[----:B------:R-:W-:Y:S01]  /*d3a0*/  LEA R4, P2, R12, UR4, 0x1 ;  /* 0x000000040c047c11 */ /* 0x000fe2000f8408ff */
[----:B------:R-:W-:Y:S01]  /*d3b0*/  IMAD.SHL.U32 R11, R206, 0x10, RZ ;  /* 0x00000010ce0b7824 */ /* 0x000fe200078e00ff */
[----:B------:R-:W-:Y:S01]  /*d3c0*/  ISETP.GT.AND P3, PT, R3, 0x1, PT ;  /* 0x000000010300780c */ /* 0x000fe20003f64270 */
[----:B------:R-:W-:Y:S01]  /*d3d0*/  FMUL R193, R193, R200 ;  /* 0x000000c8c1c17220 */ /* 0x000fe20000400000 */
[----:B------:R-:W-:Y:S01]  /*d3e0*/  F2FP.BF16.F32.PACK_AB R192, RZ, R192 ;  /* 0x000000c0ffc0723e */ /* 0x000fe200000010ff */
[-C--:B------:R-:W-:Y:S01]  /*d3f0*/  FMUL R195, R195, R200.reuse ;  /* 0x000000c8c3c37220 */ /* 0x080fe20000400000 */
[----:B------:R-:W-:Y:S01]  /*d400*/  LEA.HI.X R5, R12, UR5, R201, 0x1, P2 ;  /* 0x000000050c057c11 */ /* 0x000fe200090f0cc9 */
[-C--:B------:R-:W-:Y:S01]  /*d410*/  FMUL R194, R194, R200.reuse ;  /* 0x000000c8c2c27220 */ /* 0x080fe20000400000 */
[----:B------:R-:W-:Y:S01]  /*d420*/  ISETP.GT.AND P2, PT, R0, RZ, P3 ;  /* 0x000000ff0000720c */ /* 0x000fe20001f44270 */
[-C--:B------:R-:W-:Y:S01]  /*d430*/  FMUL R197, R197, R200.reuse ;  /* 0x000000c8c5c57220 */ /* 0x080fe20000400000 */
[----:B------:R-:W-:Y:S01]  /*d440*/  SHF.L.U64.HI R9, R206, 0x4, R207 ;  /* 0x00000004ce097819 */ /* 0x000fe200000102cf */
[----:B------:R-:W-:Y:S01]  /*d450*/  @P1 STG.E.U16 desc[UR54][R4.64], R192 ;  /* 0x000000c004001986 */ /* 0x000fe2000c101536 */
[----:B------:R-:W-:Y:S01]  /*d460*/  ISETP.GT.AND P1, PT, R0, 0x8, P3 ;  /* 0x000000080000780c */ /* 0x000fe20001f24270 */
[----:B------:R-:W-:Y:S01]  /*d470*/  FMUL R196, R196, R200 ;  /* 0x000000c8c4c47220 */ /* 0x000fe20000400000 */
[----:B------:R-:W-:Y:S01]  /*d480*/  IADD3 R6, P4, R11, R4, RZ ;  /* 0x000000040b067210 */ /* 0x000fe20007f9e0ff */
[-C--:B------:R-:W-:Y:S01]  /*d490*/  FMUL R199, R199, R200.reuse ;  /* 0x000000c8c7c77220 */ /* 0x080fe20000400000 */
[----:B------:R-:W-:Y:S01]  /*d4a0*/  ISETP.GT.AND P5, PT, R0, 0x8, P0 ;  /* 0x000000080000780c */ /* 0x000fe200007a4270 */
[-C--:B------:R-:W-:Y:S01]  /*d4b0*/  FMUL R198, R198, R200.reuse ;  /* 0x000000c8c6c67220 */ /* 0x080fe20000400000 */
[----:B------:R-:W-:Y:S01]  /*d4c0*/  F2FP.BF16.F32.PACK_AB R193, RZ, R193 ;  /* 0x000000c1ffc1723e */ /* 0x000fe200000010ff */
[----:B------:R-:W-:Y:S01]  /*d4d0*/  IMAD.X R7, R9, 0x1, R5, P4 ;  /* 0x0000000109077824 */ /* 0x000fe200020e0605 */
[----:B------:R-:W-:Y:S01]  /*d4e0*/  F2FP.BF16.F32.PACK_AB R195, RZ, R195 ;  /* 0x000000c3ffc3723e */ /* 0x000fe200000010ff */
[----:B------:R-:W-:Y:S01]  /*d4f0*/  FMUL R184, R184, R200 ;  /* 0x000000c8b8b87220 */ /* 0x000fe20000400000 */
[----:B------:R-:W-:Y:S01]  /*d500*/  F2FP.BF16.F32.PACK_AB R194, RZ, R194 ;  /* 0x000000c2ffc2723e */ /* 0x000fe200000010ff */
[----:B------:R-:W-:Y:S01]  /*d510*/  @P2 STG.E.U16 desc[UR54][R4.64+0x2], R193 ;  /* 0x000002c104002986 */ /* 0x000fe2000c101536 */
[----:B------:R-:W-:Y:S01]  /*d520*/  ISETP.GT.AND P2, PT, R3, 0x8, PT ;  /* 0x000000080300780c */ /* 0x000fe20003f44270 */
[----:B------:R-:W-:Y:S01]  /*d530*/  FMUL R185, R185, R200 ;  /* 0x000000c8b9b97220 */ /* 0x000fe20000400000 */
[----:B------:R-:W-:Y:S01]  /*d540*/  F2FP.BF16.F32.PACK_AB R197, RZ, R197 ;  /* 0x000000c5ffc5723e */ /* 0x000fe200000010ff */
[----:B------:R-:W-:Y:S01]  /*d550*/  @P1 STG.E.U16 desc[UR54][R6.64+0x2], R195 ;  /* 0x000002c306001986 */ /* 0x000fe2000c101536 */
[----:B------:R-:W-:Y:S01]  /*d560*/  ISETP.GT.AND P1, PT, R3, 0x9, PT ;  /* 0x000000090300780c */ /* 0x000fe20003f24270 */
[----:B------:R-:W-:Y:S01]  /*d570*/  IMAD R207, R207, 0xf0, RZ ;  /* 0x000000f0cfcf7824 */ /* 0x000fe200078e02ff */
[----:B------:R-:W-:Y:S01]  /*d580*/  F2FP.BF16.F32.PACK_AB R196, RZ, R196 ;  /* 0x000000c4ffc4723e */ /* 0x000fe200000010ff */
[----:B------:R-:W-:Y:S01]  /*d590*/  @P5 STG.E.U16 desc[UR54][R6.64], R194 ;  /* 0x000000c206005986 */ /* 0x000fe2000c101536 */
[----:B------:R-:W-:Y:S01]  /*d5a0*/  ISETP.GT.AND P4, PT, R0, RZ, P1 ;  /* 0x000000ff0000720c */ /* 0x000fe20000f84270 */
[----:B------:R-:W-:Y:S01]  /*d5b0*/  IMAD.WIDE.U32 R14, R206, 0xf0, R6 ;  /* 0x000000f0ce0e7825 */ /* 0x000fe200078e0006 */
[----:B------:R-:W-:-:S03]  /*d5c0*/  ISETP.GT.AND P5, PT, R0, RZ, P2 ;  /* 0x000000ff0000720c */ /* 0x000fc600017a4270 */
[----:B------:R-:W-:Y:S01]  /*d5d0*/  FMUL R186, R186, R200 ;  /* 0x000000c8baba7220 */ /* 0x000fe20000400000 */
[----:B------:R-:W-:Y:S01]  /*d5e0*/  F2FP.BF16.F32.PACK_AB R199, RZ, R199 ;  /* 0x000000c7ffc7723e */ /* 0x000fe200000010ff */
[----:B------:R-:W-:Y:S01]  /*d5f0*/  IMAD.IADD R15, R207, 0x1, R15 ;  /* 0x00000001cf0f7824 */ /* 0x000fe200078e020f */
[----:B------:R-:W-:Y:S01]  /*d600*/  F2FP.BF16.F32.PACK_AB R198, RZ, R198 ;  /* 0x000000c6ffc6723e */ /* 0x000fe200000010ff */
[----:B------:R-:W-:Y:S01]  /*d610*/  FMUL R187, R187, R200 ;  /* 0x000000c8bbbb7220 */ /* 0x000fe20000400000 */
[----:B------:R-:W-:Y:S01]  /*d620*/  F2FP.BF16.F32.PACK_AB R184, RZ, R184 ;  /* 0x000000b8ffb8723e */ /* 0x000fe200000010ff */
[-C--:B------:R-:W-:Y:S01]  /*d630*/  FMUL R188, R188, R200.reuse ;  /* 0x000000c8bcbc7220 */ /* 0x080fe20000400000 */
[----:B------:R-:W-:Y:S01]  /*d640*/  F2FP.BF16.F32.PACK_AB R185, RZ, R185 ;  /* 0x000000b9ffb9723e */ /* 0x000fe200000010ff */
[----:B------:R-:W-:Y:S01]  /*d650*/  FMUL R189, R189, R200 ;  /* 0x000000c8bdbd7220 */ /* 0x000fe20000400000 */
[----:B------:R-:W-:Y:S01]  /*d660*/  F2FP.BF16.F32.PACK_AB R186, RZ, R186 ;  /* 0x000000baffba723e */ /* 0x000fe200000010ff */
[----:B------:R-:W-:Y:S01]  /*d670*/  @P4 STG.E.U16 desc[UR54][R4.64+0x12], R197 ;  /* 0x000012c504004986 */ /* 0x000fe2000c101536 */
[----:B------:R-:W-:Y:S01]  /*d680*/  ISETP.GT.AND P4, PT, R0, 0x8, P1 ;  /* 0x000000080000780c */ /* 0x000fe20000f84270 */
[-C--:B------:R-:W-:Y:S01]  /*d690*/  FMUL R190, R190, R200.reuse ;  /* 0x000000c8bebe7220 */ /* 0x080fe20000400000 */
[----:B------:R-:W-:Y:S01]  /*d6a0*/  F2FP.BF16.F32.PACK_AB R187, RZ, R187 ;  /* 0x000000bbffbb723e */ /* 0x000fe200000010ff */
[----:B------:R-:W-:Y:S01]  /*d6b0*/  @P5 STG.E.U16 desc[UR54][R4.64+0x10], R196 ;  /* 0x000010c404005986 */ /* 0x000fe2000c101536 */
[----:B------:R-:W-:Y:S01]  /*d6c0*/  ISETP.GT.AND P5, PT, R0, 0x8, P2 ;  /* 0x000000080000780c */ /* 0x000fe200017a4270 */
[----:B------:R-:W-:Y:S01]  /*d6d0*/  FMUL R191, R191, R200 ;  /* 0x000000c8bfbf7220 */ /* 0x000fe20000400000 */
[----:B------:R-:W-:Y:S01]  /*d6e0*/  F2FP.BF16.F32.PACK_AB R188, RZ, R188 ;  /* 0x000000bcffbc723e */ /* 0x000fe200000010ff */
[-C--:B------:R-:W-:Y:S01]  /*d6f0*/  FMUL R177, R177, R200.reuse ;  /* 0x000000c8b1b17220 */ /* 0x080fe20000400000 */
[----:B------:R-:W-:Y:S01]  /*d700*/  F2FP.BF16.F32.PACK_AB R189, RZ, R189 ;  /* 0x000000bdffbd723e */ /* 0x000fe200000010ff */
[----:B------:R-:W-:Y:S01]  /*d710*/  FMUL R176, R176, R200 ;  /* 0x000000c8b0b07220 */ /* 0x000fe20000400000 */
[----:B------:R-:W-:Y:S01]  /*d720*/  F2FP.BF16.F32.PACK_AB R190, RZ, R190 ;  /* 0x000000beffbe723e */ /* 0x000fe200000010ff */
[-C--:B------:R-:W-:Y:S01]  /*d730*/  FMUL R178, R178, R200.reuse ;  /* 0x000000c8b2b27220 */ /* 0x080fe20000400000 */
[----:B------:R-:W-:Y:S01]  /*d740*/  F2FP.BF16.F32.PACK_AB R191, RZ, R191 ;  /* 0x000000bfffbf723e */ /* 0x000fe200000010ff */
[----:B------:R-:W-:Y:S01]  /*d750*/  @P4 STG.E.U16 desc[UR54][R6.64+0x12], R199 ;  /* 0x000012c706004986 */ /* 0x000fe2000c101536 */
[C---:B------:R-:W-:Y:S01]  /*d760*/  ISETP.GT.AND P4, PT, R0.reuse, 0x80, P0 ;  /* 0x000000800000780c */ /* 0x040fe20000784270 */
[-C--:B------:R-:W-:Y:S01]  /*d770*/  FMUL R179, R179, R200.reuse ;  /* 0x000000c8b3b37220 */ /* 0x080fe20000400000 */
[C---:B------:R-:W-:Y:S01]  /*d780*/  ISETP.GT.AND P0, PT, R0.reuse, 0x88, P0 ;  /* 0x000000880000780c */ /* 0x040fe20000704270 */
[----:B------:R-:W-:Y:S01]  /*d790*/  @P5 STG.E.U16 desc[UR54][R6.64+0x10], R198 ;  /* 0x000010c606005986 */ /* 0x000fe2000c101536 */
[----:B------:R-:W-:Y:S01]  /*d7a0*/  ISETP.GT.AND P5, PT, R0, 0x80, P3 ;  /* 0x000000800000780c */ /* 0x000fe20001fa4270 */
[-C--:B------:R-:W-:Y:S01]  /*d7b0*/  FMUL R180, R180, R200.reuse ;  /* 0x000000c8b4b47220 */ /* 0x080fe20000400000 */
[----:B------:R-:W-:Y:S01]  /*d7c0*/  ISETP.GT.AND P3, PT, R0, 0x88, P3 ;  /* 0x000000880000780c */ /* 0x000fe20001f64270 */
[-C--:B------:R-:W-:Y:S01]  /*d7d0*/  FMUL R181, R181, R200.reuse ;  /* 0x000000c8b5b57220 */ /* 0x080fe20000400000 */
[----:B------:R-:W-:Y:S01]  /*d7e0*/  F2FP.BF16.F32.PACK_AB R177, RZ, R177 ;  /* 0x000000b1ffb1723e */ /* 0x000fe200000010ff */
[----:B------:R-:W-:Y:S01]  /*d7f0*/  FMUL R182, R182, R200 ;  /* 0x000000c8b6b67220 */ /* 0x000fe20000400000 */
[----:B------:R-:W-:Y:S01]  /*d800*/  F2FP.BF16.F32.PACK_AB R176, RZ, R176 ;  /* 0x000000b0ffb0723e */ /* 0x000fe200000010ff */
[----:B------:R-:W-:Y:S01]  /*d810*/  FMUL R183, R183, R200 ;  /* 0x000000c8b7b77220 */ /* 0x000fe20000400000 */
[----:B------:R-:W-:Y:S01]  /*d820*/  F2FP.BF16.F32.PACK_AB R178, RZ, R178 ;  /* 0x000000b2ffb2723e */ /* 0x000fe200000010ff */
[----:B------:R-:W-:Y:S01]  /*d830*/  @P4 STG.E.U16 desc[UR54][R14.64], R184 ;  /* 0x000000b80e004986 */ /* 0x000fe2000c101536 */
[----:B------:R-:W-:Y:S01]  /*d840*/  IADD3 R12, P4, R11, R14, RZ ;  /* 0x0000000e0b0c7210 */ /* 0x000fe20007f9e0ff */
[-C--:B------:R-:W-:Y:S01]  /*d850*/  FMUL R168, R168, R200.reuse ;  /* 0x000000c8a8a87220 */ /* 0x080fe20000400000 */
[----:B------:R-:W-:Y:S01]  /*d860*/  F2FP.BF16.F32.PACK_AB R179, RZ, R179 ;  /* 0x000000b3ffb3723e */ /* 0x000fe200000010ff */
[----:B------:R-:W-:Y:S01]  /*d870*/  @P5 STG.E.U16 desc[UR54][R14.64+0x2], R185 ;  /* 0x000002b90e005986 */ /* 0x000fe2000c101536 */
[C---:B------:R-:W-:Y:S01]  /*d880*/  ISETP.GT.AND P5, PT, R0.reuse, 0x80, P2 ;  /* 0x000000800000780c */ /* 0x040fe200017a4270 */
[--C-:B------:R-:W-:Y:S01]  /*d890*/  IMAD.X R13, R9, 0x1, R15.reuse, P4 ;  /* 0x00000001090d7824 */ /* 0x100fe200020e060f */
[C---:B------:R-:W-:Y:S01]  /*d8a0*/  ISETP.GT.AND P4, PT, R0.reuse, 0x80, P1 ;  /* 0x000000800000780c */ /* 0x040fe20000f84270 */
[-C--:B------:R-:W-:Y:S01]  /*d8b0*/  FMUL R169, R169, R200.reuse ;  /* 0x000000c8a9a97220 */ /* 0x080fe20000400000 */
[----:B------:R-:W-:Y:S01]  /*d8c0*/  ISETP.GT.AND P1, PT, R0, 0x88, P1 ;  /* 0x000000880000780c */ /* 0x000fe20000f24270 */
[-C--:B------:R-:W-:Y:S01]  /*d8d0*/  FMUL R170, R170, R200.reuse ;  /* 0x000000c8aaaa7220 */ /* 0x080fe20000400000 */
[----:B------:R-:W-:Y:S01]  /*d8e0*/  @P0 STG.E.U16 desc[UR54][R12.64], R186 ;  /* 0x000000ba0c000986 */ /* 0x000fe2000c101536 */
[----:B------:R-:W-:Y:S01]  /*d8f0*/  ISETP.GT.AND P0, PT, R3, 0x11, PT ;  /* 0x000000110300780c */ /* 0x000fe20003f04270 */
[----:B------:R-:W-:Y:S01]  /*d900*/  FMUL R171, R171, R200 ;  /* 0x000000c8abab7220 */ /* 0x000fe20000400000 */
[----:B------:R-:W-:Y:S01]  /*d910*/  F2FP.BF16.F32.PACK_AB R180, RZ, R180 ;  /* 0x000000b4ffb4723e */ /* 0x000fe200000010ff */
[----:B------:R-:W-:Y:S01]  /*d920*/  @P3 STG.E.U16 desc[UR54][R12.64+0x2], R187 ;  /* 0x000002bb0c003986 */ /* 0x000fe2000c101536 */
[----:B------:R-:W-:Y:S01]  /*d930*/  ISETP.GT.AND P3, PT, R0, 0x88, P2 ;  /* 0x000000880000780c */ /* 0x000fe20001764270 */
[-C--:B------:R-:W-:Y:S01]  /*d940*/  FMUL R172, R172, R200.reuse ;  /* 0x000000c8acac7220 */ /* 0x080fe20000400000 */
[----:B------:R-:W-:Y:S01]  /*d950*/  @P5 IMAD.MOV.U32 R20, RZ, RZ, R14 ;  /* 0x000000ffff145224 */ /* 0x000fe200078e000e */
[----:B------:R-:W-:Y:S01]  /*d960*/  ISETP.GT.AND P2, PT, R3, 0x10, PT ;  /* 0x000000100300780c */ /* 0x000fe20003f44270 */
[----:B------:R-:W-:Y:S01]  /*d970*/  @P5 IMAD.MOV.U32 R21, RZ, RZ, R15 ;  /* 0x000000ffff155224 */ /* 0x000fe200078e000f */
[----:B------:R-:W-:Y:S01]  /*d980*/  F2FP.BF16.F32.PACK_AB R181, RZ, R181 ;  /* 0x000000b5ffb5723e */ /* 0x000fe200000010ff */
[----:B------:R-:W-:Y:S01]  /*d990*/  FMUL R173, R173, R200 ;  /* 0x000000c8adad7220 */ /* 0x000fe20000400000 */
[----:B------:R-:W-:Y:S01]  /*d9a0*/  F2FP.BF16.F32.PACK_AB R182, RZ, R182 ;  /* 0x000000b6ffb6723e */ /* 0x000fe200000010ff */
[-C--:B------:R-:W-:Y:S01]  /*d9b0*/  FMUL R175, R175, R200.reuse ;  /* 0x000000c8afaf7220 */ /* 0x080fe20000400000 */
[----:B------:R-:W-:Y:S01]  /*d9c0*/  @P5 STG.E.U16 desc[UR54][R20.64+0x10], R188 ;  /* 0x000010bc14005986 */ /* 0x000fe2000c101536 */
[----:B------:R-:W-:Y:S01]  /*d9d0*/  ISETP.GT.AND P5, PT, R0, RZ, P0 ;  /* 0x000000ff0000720c */ /* 0x000fe200007a4270 */
[-C--:B------:R-:W-:Y:S01]  /*d9e0*/  FMUL R174, R174, R200.reuse ;  /* 0x000000c8aeae7220 */ /* 0x080fe20000400000 */
[----:B------:R-:W-:Y:S01]  /*d9f0*/  F2FP.BF16.F32.PACK_AB R183, RZ, R183 ;  /* 0x000000b7ffb7723e */ /* 0x000fe200000010ff */
[----:B------:R-:W-:Y:S01]  /*da00*/  @P4 STG.E.U16 desc[UR54][R14.64+0x12], R189 ;  /* 0x000012bd0e004986 */ /* 0x000fe2000c101536 */
[----:B------:R-:W-:Y:S01]  /*da10*/  ISETP.GT.AND P4, PT, R0, RZ, P2 ;  /* 0x000000ff0000720c */ /* 0x000fe20001784270 */
[----:B------:R-:W-:Y:S01]  /*da20*/  FMUL R160, R160, R200 ;  /* 0x000000c8a0a07220 */ /* 0x000fe20000400000 */
[----:B------:R-:W-:Y:S01]  /*da30*/  F2FP.BF16.F32.PACK_AB R168, RZ, R168 ;  /* 0x000000a8ffa8723e */ /* 0x000fe200000010ff */
[----:B------:R-:W-:Y:S01]  /*da40*/  @P3 STG.E.U16 desc[UR54][R12.64+0x10], R190 ;  /* 0x000010be0c003986 */ /* 0x000fe2000c101536 */
[C---:B------:R-:W-:Y:S01]  /*da50*/  ISETP.GT.AND P3, PT, R0.reuse, 0x8, P2 ;  /* 0x000000080000780c */ /* 0x040fe20001764270 */
[-C--:B------:R-:W-:Y:S01]  /*da60*/  FMUL R161, R161, R200.reuse ;  /* 0x000000c8a1a17220 */ /* 0x080fe20000400000 */
[----:B------:R-:W-:Y:S01]  /*da70*/  F2FP.BF16.F32.PACK_AB R169, RZ, R169 ;  /* 0x000000a9ffa9723e */ /* 0x000fe200000010ff */
[----:B------:R0:W-:Y:S01]  /*da80*/  @P1 STG.E.U16 desc[UR54][R12.64+0x12], R191 ;  /* 0x000012bf0c001986 */ /* 0x0001e2000c101536 */
[----:B------:R-:W-:Y:S01]  /*da90*/  ISETP.GT.AND P1, PT, R3, 0x18, PT ;  /* 0x000000180300780c */ /* 0x000fe20003f24270 */
[----:B------:R-:W-:Y:S01]  /*daa0*/  FMUL R163, R163, R200 ;  /* 0x000000c8a3a37220 */ /* 0x000fe20000400000 */
[----:B------:R-:W-:Y:S01]  /*dab0*/  F2FP.BF16.F32.PACK_AB R170, RZ, R170 ;  /* 0x000000aaffaa723e */ /* 0x000fe200000010ff */
[----:B------:R1:W-:Y:S01]  /*dac0*/  @P5 STG.E.U16 desc[UR54][R4.64+0x22], R177 ;  /* 0x000022b104005986 */ /* 0x0003e2000c101536 */
[----:B------:R-:W-:Y:S01]  /*dad0*/  ISETP.GT.AND P5, PT, R0, 0x8, P0 ;  /* 0x000000080000780c */ /* 0x000fe200007a4270 */
[-C--:B------:R-:W-:Y:S01]  /*dae0*/  FMUL R162, R162, R200.reuse ;  /* 0x000000c8a2a27220 */ /* 0x080fe20000400000 */
[----:B------:R-:W-:Y:S01]  /*daf0*/  F2FP.BF16.F32.PACK_AB R171, RZ, R171 ;  /* 0x000000abffab723e */ /* 0x000fe200000010ff */
[----:B------:R1:W-:Y:S01]  /*db00*/  @P4 STG.E.U16 desc[UR54][R4.64+0x20], R176 ;  /* 0x000020b004004986 */ /* 0x0003e2000c101536 */
[----:B------:R-:W-:Y:S01]  /*db10*/  ISETP.GT.AND P4, PT, R0, RZ, P1 ;  /* 0x000000ff0000720c */ /* 0x000fe20000f84270 */
[----:B------:R-:W-:Y:S01]  /*db20*/  FMUL R164, R164, R200 ;  /* 0x000000c8a4a47220 */ /* 0x000fe20000400000 */
[----:B------:R-:W-:Y:S01]  /*db30*/  F2FP.BF16.F32.PACK_AB R172, RZ, R172 ;  /* 0x000000acffac723e */ /* 0x000fe200000010ff */
[----:B------:R1:W-:Y:S01]  /*db40*/  @P3 STG.E.U16 desc[UR54][R6.64+0x20], R178 ;  /* 0x000020b206003986 */ /* 0x0003e2000c101536 */
[----:B------:R-:W-:Y:S01]  /*db50*/  ISETP.GT.AND P3, PT, R3, 0x19, PT ;  /* 0x000000190300780c */ /* 0x000fe20003f64270 */
[----:B0-----:R-:W-:Y:S01]  /*db60*/  IMAD.WIDE.U32 R12, R206, 0xf0, R6 ;  /* 0x000000f0ce0c7825 */ /* 0x001fe200078e0006 */
[----:B------:R-:W-:-:S03]  /*db70*/  F2FP.BF16.F32.PACK_AB R173, RZ, R173 ;  /* 0x000000adffad723e */ /* 0x000fc600000010ff */
[----:B------:R-:W-:Y:S01]  /*db80*/  FMUL R165, R165, R200 ;  /* 0x000000c8a5a57220 */ /* 0x000fe20000400000 */
[----:B------:R-:W-:Y:S01]  /*db90*/  F2FP.BF16.F32.PACK_AB R175, RZ, R175 ;  /* 0x000000afffaf723e */ /* 0x000fe200000010ff */
[----:B------:R1:W-:Y:S01]  /*dba0*/  @P5 STG.E.U16 desc[UR54][R6.64+0x22], R179 ;  /* 0x000022b306005986 */ /* 0x0003e2000c101536 */
[C---:B------:R-:W-:Y:S01]  /*dbb0*/  ISETP.GT.AND P5, PT, R0.reuse, RZ, P3 ;  /* 0x000000ff0000720c */ /* 0x040fe20001fa4270 */
[----:B------:R-:W-:Y:S01]  /*dbc0*/  IMAD.IADD R13, R207, 0x1, R13 ;  /* 0x00000001cf0d7824 */ /* 0x000fe200078e020d */
[----:B------:R-:W-:Y:S01]  /*dbd0*/  F2FP.BF16.F32.PACK_AB R174, RZ, R174 ;  /* 0x000000aeffae723e */ /* 0x000fe200000010ff */
[----:B------:R1:W-:Y:S01]  /*dbe0*/  @P4 STG.E.U16 desc[UR54][R4.64+0x30], R180 ;  /* 0x000030b404004986 */ /* 0x0003e2000c101536 */
[----:B------:R-:W-:Y:S01]  /*dbf0*/  ISETP.GT.AND P4, PT, R0, 0x8, P1 ;  /* 0x000000080000780c */ /* 0x000fe20000f84270 */
[----:B------:R-:W-:Y:S01]  /*dc00*/  FMUL R166, R166, R200 ;  /* 0x000000c8a6a67220 */ /* 0x000fe20000400000 */
[----:B------:R-:W-:Y:S01]  /*dc10*/  F2FP.BF16.F32.PACK_AB R160, RZ, R160 ;  /* 0x000000a0ffa0723e */ /* 0x000fe200000010ff */
[-C--:B------:R-:W-:Y:S01]  /*dc20*/  FMUL R167, R167, R200.reuse ;  /* 0x000000c8a7a77220 */ /* 0x080fe20000400000 */
[----:B------:R-:W-:Y:S01]  /*dc30*/  F2FP.BF16.F32.PACK_AB R161, RZ, R161 ;  /* 0x000000a1ffa1723e */ /* 0x000fe200000010ff */
[-C--:B------:R-:W-:Y:S01]  /*dc40*/  FMUL R152, R152, R200.reuse ;  /* 0x000000c898987220 */ /* 0x080fe20000400000 */
[----:B------:R-:W-:Y:S01]  /*dc50*/  F2FP.BF16.F32.PACK_AB R163, RZ, R163 ;  /* 0x000000a3ffa3723e */ /* 0x000fe200000010ff */
[----:B------:R-:W-:Y:S01]  /*dc60*/  FMUL R153, R153, R200 ;  /* 0x000000c899997220 */ /* 0x000fe20000400000 */
[----:B------:R-:W-:Y:S01]  /*dc70*/  F2FP.BF16.F32.PACK_AB R162, RZ, R162 ;  /* 0x000000a2ffa2723e */ /* 0x000fe200000010ff */
[----:B------:R1:W-:Y:S01]  /*dc80*/  @P5 STG.E.U16 desc[UR54][R4.64+0x32], R181 ;  /* 0x000032b504005986 */ /* 0x0003e2000c101536 */
[----:B------:R-:W-:Y:S01]  /*dc90*/  ISETP.GT.AND P5, PT, R0, 0x8, P3 ;  /* 0x000000080000780c */ /* 0x000fe20001fa4270 */
[----:B------:R-:W-:Y:S01]  /*dca0*/  FMUL R154, R154, R200 ;  /* 0x000000c89a9a7220 */ /* 0x000fe20000400000 */
[----:B------:R-:W-:Y:S01]  /*dcb0*/  F2FP.BF16.F32.PACK_AB R164, RZ, R164 ;  /* 0x000000a4ffa4723e */ /* 0x000fe200000010ff */
[----:B------:R1:W-:Y:S01]  /*dcc0*/  @P4 STG.E.U16 desc[UR54][R6.64+0x30], R182 ;  /* 0x000030b606004986 */ /* 0x0003e2000c101536 */
[C---:B------:R-:W-:Y:S01]  /*dcd0*/  ISETP.GT.AND P4, PT, R0.reuse, 0x80, P2 ;  /* 0x000000800000780c */ /* 0x040fe20001784270 */
        /* <DEDUP_REMOVED lines=8> */
[----:B------:R1:W-:Y:S01]  /*dd60*/  @P5 STG.E.U16 desc[UR54][R6.64+0x32], R183 ;  /* 0x000032b706005986 */ /* 0x0003e2000c101536 */
[----:B------:R-:W-:Y:S01]  /*dd70*/  IADD3 R8, P5, R11, R12, RZ ;  /* 0x0000000c0b087210 */ /* 0x000fe20007fbe0ff */
[----:B------:R-:W-:Y:S01]  /*dd80*/  FMUL R159, R159, R200 ;  /* 0x000000c89f9f7220 */ /* 0x000fe20000400000 */
[----:B------:R-:W-:Y:S01]  /*dd90*/  F2FP.BF16.F32.PACK_AB R152, RZ, R152 ;  /* 0x00000098ff98723e */ /* 0x000fe200000010ff */
[----:B------:R1:W-:Y:S01]  /*dda0*/  @P4 STG.E.U16 desc[UR54][R12.64+0x20], R168 ;  /* 0x000020a80c004986 */ /* 0x0003e2000c101536 */
[C---:B------:R-:W-:Y:S01]  /*ddb0*/  ISETP.GT.AND P4, PT, R0.reuse, 0x80, P0 ;  /* 0x000000800000780c */ /* 0x040fe20000784270 */
[----:B------:R-:W-:Y:S01]  /*ddc0*/  IMAD.X R9, R9, 0x1, R13, P5 ;  /* 0x0000000109097824 */ /* 0x000fe200028e060d */
[----:B------:R-:W-:Y:S01]  /*ddd0*/  ISETP.GT.AND P0, PT, R0, 0x88, P0 ;  /* 0x000000880000780c */ /* 0x000fe20000704270 */
[-C--:B------:R-:W-:Y:S01]  /*dde0*/  FMUL R144, R144, R200.reuse ;  /* 0x000000c890907220 */ /* 0x080fe20000400000 */
[----:B------:R-:W-:Y:S01]  /*ddf0*/  F2FP.BF16.F32.PACK_AB R153, RZ, R153 ;  /* 0x00000099ff99723e */ /* 0x000fe200000010ff */
        /* <DEDUP_REMOVED lines=9> */
[C---:B------:R-:W-:Y:S01]  /*de90*/  ISETP.GT.AND P4, PT, R0.reuse, 0x80, P1 ;  /* 0x000000800000780c */ /* 0x040fe20000f84270 */
[-C--:B------:R-:W-:Y:S01]  /*dea0*/  FMUL R149, R149, R200.reuse ;  /* 0x000000c895957220 */ /* 0x080fe20000400000 */
[C---:B------:R-:W-:Y:S01]  /*deb0*/  ISETP.GT.AND P1, PT, R0.reuse, 0x88, P1 ;  /* 0x000000880000780c */ /* 0x040fe20000f24270 */
[----:B------:R1:W-:Y:S01]  /*dec0*/  @P2 STG.E.U16 desc[UR54][R8.64+0x20], R170 ;  /* 0x000020aa08002986 */ /* 0x0003e2000c101536 */
[----:B------:R-:W-:Y:S01]  /*ded0*/  ISETP.GT.AND P2, PT, R0, 0x80, P3 ;  /* 0x000000800000780c */ /* 0x000fe20001f44270 */
[----:B------:R-:W-:Y:S01]  /*dee0*/  FMUL R150, R150, R200 ;  /* 0x000000c896967220 */ /* 0x000fe20000400000 */
[----:B------:R-:W-:Y:S01]  /*def0*/  ISETP.GT.AND P3, PT, R0, 0x88, P3 ;  /* 0x000000880000780c */ /* 0x000fe20001f64270 */
[----:B------:R1:W-:Y:S01]  /*df00*/  @P0 STG.E.U16 desc[UR54][R8.64+0x22], R171 ;  /* 0x000022ab08000986 */ /* 0x0003e2000c101536 */
[----:B------:R-:W-:Y:S01]  /*df10*/  F2FP.BF16.F32.PACK_AB R158, RZ, R158 ;  /* 0x0000009eff9e723e */ /* 0x000fe200000010ff */
[-C--:B------:R-:W-:Y:S01]  /*df20*/  FMUL R151, R151, R200.reuse ;  /* 0x000000c897977220 */ /* 0x080fe20000400000 */
[----:B------:R-:W-:Y:S01]  /*df30*/  F2FP.BF16.F32.PACK_AB R159, RZ, R159 ;  /* 0x0000009fff9f723e */ /* 0x000fe200000010ff */
[----:B------:R-:W-:Y:S01]  /*df40*/  FMUL R136, R136, R200 ;  /* 0x000000c888887220 */ /* 0x000fe20000400000 */
[----:B------:R-:W-:Y:S01]  /*df50*/  F2FP.BF16.F32.PACK_AB R144, RZ, R144 ;  /* 0x00000090ff90723e */ /* 0x000fe200000010ff */
[----:B------:R1:W-:Y:S01]  /*df60*/  @P4 STG.E.U16 desc[UR54][R12.64+0x30], R172 ;  /* 0x000030ac0c004986 */ /* 0x0003e2000c101536 */
[----:B------:R-:W-:Y:S01]  /*df70*/  F2FP.BF16.F32.PACK_AB R145, RZ, R145 ;  /* 0x00000091ff91723e */ /* 0x000fe200000010ff */
[-C--:B------:R-:W-:Y:S01]  /*df80*/  FMUL R137, R137, R200.reuse ;  /* 0x000000c889897220 */ /* 0x080fe20000400000 */
[----:B------:R-:W-:Y:S01]  /*df90*/  F2FP.BF16.F32.PACK_AB R147, RZ, R147 ;  /* 0x00000093ff93723e */ /* 0x000fe200000010ff */
[----:B------:R1:W-:Y:S01]  /*dfa0*/  @P2 STG.E.U16 desc[UR54][R12.64+0x32], R173 ;  /* 0x000032ad0c002986 */ /* 0x0003e2000c101536 */
[C---:B------:R-:W-:Y:S01]  /*dfb0*/  ISETP.GT.AND P2, PT, R3.reuse, 0x21, PT ;  /* 0x000000210300780c */ /* 0x040fe20003f44270 */
[----:B------:R-:W-:Y:S01]  /*dfc0*/  FMUL R138, R138, R200 ;  /* 0x000000c88a8a7220 */ /* 0x000fe20000400000 */
[----:B------:R-:W-:Y:S01]  /*dfd0*/  F2FP.BF16.F32.PACK_AB R146, RZ, R146 ;  /* 0x00000092ff92723e */ /* 0x000fe200000010ff */
[----:B------:R1:W-:Y:S01]  /*dfe0*/  @P3 STG.E.U16 desc[UR54][R8.64+0x32], R175 ;  /* 0x000032af08003986 */ /* 0x0003e2000c101536 */
[----:B------:R-:W-:Y:S01]  /*dff0*/  ISETP.GT.AND P3, PT, R3, 0x20, PT ;  /* 0x000000200300780c */ /* 0x000fe20003f64270 */
[-C--:B------:R-:W-:Y:S01]  /*e000*/  FMUL R139, R139, R200.reuse ;  /* 0x000000c88b8b7220 */ /* 0x080fe20000400000 */
[C---:B------:R-:W-:Y:S01]  /*e010*/  ISETP.GT.AND P4, PT, R0.reuse, RZ, P2 ;  /* 0x000000ff0000720c */ /* 0x040fe20001784270 */
[----:B------:R1:W-:Y:S01]  /*e020*/  @P1 STG.E.U16 desc[UR54][R8.64+0x30], R174 ;  /* 0x000030ae08001986 */ /* 0x0003e2000c101536 */
[C---:B------:R-:W-:Y:S01]  /*e030*/  ISETP.GT.AND P0, PT, R0.reuse, RZ, P3 ;  /* 0x000000ff0000720c */ /* 0x040fe20001f04270 */
[-C--:B------:R-:W-:Y:S01]  /*e040*/  FMUL R141, R141, R200.reuse ;  /* 0x000000c88d8d7220 */ /* 0x080fe20000400000 */
[----:B------:R-:W-:Y:S01]  /*e050*/  ISETP.GT.AND P1, PT, R0, 0x8, P2 ;  /* 0x000000080000780c */ /* 0x000fe20001724270 */
[-C--:B------:R-:W-:Y:S01]  /*e060*/  FMUL R140, R140, R200.reuse ;  /* 0x000000c88c8c7220 */ /* 0x080fe20000400000 */
[----:B------:R-:W-:Y:S01]  /*e070*/  ISETP.GT.AND P5, PT, R0, 0x8, P3 ;  /* 0x000000080000780c */ /* 0x000fe20001fa4270 */
[----:B------:R-:W-:Y:S01]  /*e080*/  FMUL R142, R142, R200 ;  /* 0x000000c88e8e7220 */ /* 0x000fe20000400000 */
[----:B------:R-:W-:Y:S01]  /*e090*/  F2FP.BF16.F32.PACK_AB R148, RZ, R148 ;  /* 0x00000094ff94723e */ /* 0x000fe200000010ff */
[-C--:B------:R-:W-:Y:S01]  /*e0a0*/  FMUL R143, R143, R200.reuse ;  /* 0x000000c88f8f7220 */ /* 0x080fe20000400000 */
[----:B------:R-:W-:Y:S01]  /*e0b0*/  F2FP.BF16.F32.PACK_AB R149, RZ, R149 ;  /* 0x00000095ff95723e */ /* 0x000fe200000010ff */
[----:B------:R-:W-:Y:S01]  /*e0c0*/  FMUL R128, R128, R200 ;  /* 0x000000c880807220 */ /* 0x000fe20000400000 */
[----:B------:R-:W-:Y:S01]  /*e0d0*/  F2FP.BF16.F32.PACK_AB R150, RZ, R150 ;  /* 0x00000096ff96723e */ /* 0x000fe200000010ff */
[----:B------:R1:W-:Y:S01]  /*e0e0*/  @P4 STG.E.U16 desc[UR54][R4.64+0x42], R161 ;  /* 0x000042a104004986 */ /* 0x0003e2000c101536 */
[----:B------:R-:W-:Y:S01]  /*e0f0*/  F2FP.BF16.F32.PACK_AB R151, RZ, R151 ;  /* 0x00000097ff97723e */ /* 0x000fe200000010ff */
[----:B------:R-:W-:Y:S01]  /*e100*/  FMUL R129, R129, R200 ;  /* 0x000000c881817220 */ /* 0x000fe20000400000 */
[----:B------:R-:W-:Y:S01]  /*e110*/  F2FP.BF16.F32.PACK_AB R136, RZ, R136 ;  /* 0x00000088ff88723e */ /* 0x000fe200000010ff */
[----:B------:R1:W-:Y:S01]  /*e120*/  @P0 STG.E.U16 desc[UR54][R4.64+0x40], R160 ;  /* 0x000040a004000986 */ /* 0x0003e2000c101536 */
[----:B------:R-:W-:Y:S01]  /*e130*/  ISETP.GT.AND P0, PT, R3, 0x28, PT ;  /* 0x000000280300780c */ /* 0x000fe20003f04270 */
[-C--:B------:R-:W-:Y:S01]  /*e140*/  FMUL R131, R131, R200.reuse ;  /* 0x000000c883837220 */ /* 0x080fe20000400000 */
[----:B------:R-:W-:Y:S01]  /*e150*/  F2FP.BF16.F32.PACK_AB R137, RZ, R137 ;  /* 0x00000089ff89723e */ /* 0x000fe200000010ff */
[----:B------:R1:W-:Y:S01]  /*e160*/  @P1 STG.E.U16 desc[UR54][R6.64+0x42], R163 ;  /* 0x000042a306001986 */ /* 0x0003e2000c101536 */
[----:B------:R-:W-:Y:S01]  /*e170*/  ISETP.GT.AND P1, PT, R3, 0x29, PT ;  /* 0x000000290300780c */ /* 0x000fe20003f24270 */
[----:B------:R-:W-:Y:S01]  /*e180*/  FMUL R130, R130, R200 ;  /* 0x000000c882827220 */ /* 0x000fe20000400000 */
[----:B------:R-:W-:Y:S01]  /*e190*/  F2FP.BF16.F32.PACK_AB R138, RZ, R138 ;  /* 0x0000008aff8a723e */ /* 0x000fe200000010ff */
[----:B------:R1:W-:Y:S01]  /*e1a0*/  @P5 STG.E.U16 desc[UR54][R6.64+0x40], R162 ;  /* 0x000040a206005986 */ /* 0x0003e2000c101536 */
[----:B------:R-:W-:Y:S01]  /*e1b0*/  ISETP.GT.AND P5, PT, R0, RZ, P0 ;  /* 0x000000ff0000720c */ /* 0x000fe200007a4270 */
[-C--:B------:R-:W-:Y:S01]  /*e1c0*/  FMUL R132, R132, R200.reuse ;  /* 0x000000c884847220 */ /* 0x080fe20000400000 */
[----:B------:R-:W-:Y:S01]  /*e1d0*/  ISETP.GT.AND P4, PT, R0, RZ, P1 ;  /* 0x000000ff0000720c */ /* 0x000fe20000f84270 */
[-C--:B------:R-:W-:Y:S01]  /*e1e0*/  FMUL R133, R133, R200.reuse ;  /* 0x000000c885857220 */ /* 0x080fe20000400000 */
[----:B------:R-:W-:Y:S01]  /*e1f0*/  F2FP.BF16.F32.PACK_AB R139, RZ, R139 ;  /* 0x0000008bff8b723e */ /* 0x000fe200000010ff */
[-C--:B------:R-:W-:Y:S01]  /*e200*/  FMUL R134, R134, R200.reuse ;  /* 0x000000c886867220 */ /* 0x080fe20000400000 */
[----:B------:R-:W-:Y:S01]  /*e210*/  F2FP.BF16.F32.PACK_AB R141, RZ, R141 ;  /* 0x0000008dff8d723e */ /* 0x000fe200000010ff */
[----:B------:R-:W-:Y:S01]  /*e220*/  FMUL R135, R135, R200 ;  /* 0x000000c887877220 */ /* 0x000fe20000400000 */
[----:B------:R-:W-:Y:S01]  /*e230*/  F2FP.BF16.F32.PACK_AB R140, RZ, R140 ;  /* 0x0000008cff8c723e */ /* 0x000fe200000010ff */
[----:B------:R-:W-:Y:S01]  /*e240*/  FMUL R120, R120, R200 ;  /* 0x000000c878787220 */ /* 0x000fe20000400000 */
[----:B------:R-:W-:Y:S01]  /*e250*/  F2FP.BF16.F32.PACK_AB R142, RZ, R142 ;  /* 0x0000008eff8e723e */ /* 0x000fe200000010ff */
[-C--:B------:R-:W-:Y:S01]  /*e260*/  FMUL R121, R121, R200.reuse ;  /* 0x000000c879797220 */ /* 0x080fe20000400000 */
[----:B------:R-:W-:Y:S01]  /*e270*/  F2FP.BF16.F32.PACK_AB R143, RZ, R143 ;  /* 0x0000008fff8f723e */ /* 0x000fe200000010ff */
[----:B------:R1:W-:Y:S01]  /*e280*/  @P5 STG.E.U16 desc[UR54][R4.64+0x50], R164 ;  /* 0x000050a404005986 */ /* 0x0003e2000c101536 */
[----:B------:R-:W-:Y:S01]  /*e290*/  ISETP.GT.AND P5, PT, R0, 0x8, P0 ;  /* 0x000000080000780c */ /* 0x000fe200007a4270 */
[----:B------:R-:W-:Y:S01]  /*e2a0*/  FMUL R122, R122, R200 ;  /* 0x000000c87a7a7220 */ /* 0x000fe20000400000 */
[----:B------:R-:W-:Y:S01]  /*e2b0*/  F2FP.BF16.F32.PACK_AB R128, RZ, R128 ;  /* 0x00000080ff80723e */ /* 0x000fe200000010ff */
[----:B------:R1:W-:Y:S01]  /*e2c0*/  @P4 STG.E.U16 desc[UR54][R4.64+0x52], R165 ;  /* 0x000052a504004986 */ /* 0x0003e2000c101536 */
[----:B------:R-:W-:Y:S01]  /*e2d0*/  ISETP.GT.AND P4, PT, R0, 0x8, P1 ;  /* 0x000000080000780c */ /* 0x000fe20000f84270 */
        /* <DEDUP_REMOVED lines=34> */
[----:B------:R1:W-:Y:S01]  /*e500*/  @P2 STG.E.U16 desc[UR54][R8.64+0x42], R155 ;  /* 0x0000429b08002986 */ /* 0x0003e2000c101536 */
[----:B------:R-:W-:Y:S01]  /*e510*/  ISETP.GT.AND P2, PT, R3, 0x31, PT ;  /* 0x000000310300780c */ /* 0x000fe20003f44270 */
[----:B------:R-:W-:Y:S01]  /*e520*/  FMUL R119, R119, R200 ;  /* 0x000000c877777220 */ /* 0x000fe20000400000 */
[----:B------:R-:W-:Y:S01]  /*e530*/  F2FP.BF16.F32.PACK_AB R122, RZ, R122 ;  /* 0x0000007aff7a723e */ /* 0x000fe200000010ff */
[-C--:B------:R-:W-:Y:S01]  /*e540*/  FMUL R104, R104, R200.reuse ;  /* 0x000000c868687220 */ /* 0x080fe20000400000 */
[----:B------:R-:W-:Y:S01]  /*e550*/  F2FP.BF16.F32.PACK_AB R123, RZ, R123 ;  /* 0x0000007bff7b723e */ /* 0x000fe200000010ff */
[----:B------:R1:W-:Y:S01]  /*e560*/  @P4 STG.E.U16 desc[UR54][R12.64+0x50], R156 ;  /* 0x0000509c0c004986 */ /* 0x0003e2000c101536 */
[----:B------:R-:W-:Y:S01]  /*e570*/  ISETP.GT.AND P4, PT, R0, RZ, P2 ;  /* 0x000000ff0000720c */ /* 0x000fe20001784270 */
[-C--:B------:R-:W-:Y:S01]  /*e580*/  FMUL R105, R105, R200.reuse ;  /* 0x000000c869697220 */ /* 0x080fe20000400000 */
[----:B------:R-:W-:Y:S01]  /*e590*/  F2FP.BF16.F32.PACK_AB R125, RZ, R125 ;  /* 0x0000007dff7d723e */ /* 0x000fe200000010ff */
[----:B------:R1:W-:Y:S01]  /*e5a0*/  @P3 STG.E.U16 desc[UR54][R12.64+0x52], R157 ;  /* 0x0000529d0c003986 */ /* 0x0003e2000c101536 */
[----:B------:R-:W-:Y:S01]  /*e5b0*/  ISETP.GT.AND P3, PT, R3, 0x30, PT ;  /* 0x000000300300780c */ /* 0x000fe20003f64270 */
[----:B------:R-:W-:Y:S01]  /*e5c0*/  FMUL R106, R106, R200 ;  /* 0x000000c86a6a7220 */ /* 0x000fe20000400000 */
[----:B------:R-:W-:Y:S01]  /*e5d0*/  F2FP.BF16.F32.PACK_AB R124, RZ, R124 ;  /* 0x0000007cff7c723e */ /* 0x000fe200000010ff */
[----:B------:R1:W-:Y:S01]  /*e5e0*/  @P0 STG.E.U16 desc[UR54][R8.64+0x50], R158 ;  /* 0x0000509e08000986 */ /* 0x0003e2000c101536 */
[C---:B------:R-:W-:Y:S01]  /*e5f0*/  ISETP.GT.AND P0, PT, R0.reuse, RZ, P3 ;  /* 0x000000ff0000720c */ /* 0x040fe20001f04270 */
[-C--:B------:R-:W-:Y:S01]  /*e600*/  FMUL R107, R107, R200.reuse ;  /* 0x000000c86b6b7220 */ /* 0x080fe20000400000 */
[C---:B------:R-:W-:Y:S01]  /*e610*/  ISETP.GT.AND P5, PT, R0.reuse, 0x8, P3 ;  /* 0x000000080000780c */ /* 0x040fe20001fa4270 */
[----:B------:R1:W-:Y:S01]  /*e620*/  @P1 STG.E.U16 desc[UR54][R8.64+0x52], R159 ;  /* 0x0000529f08001986 */ /* 0x0003e2000c101536 */
[----:B------:R-:W-:Y:S01]  /*e630*/  ISETP.GT.AND P1, PT, R0, 0x8, P2 ;  /* 0x000000080000780c */ /* 0x000fe20001724270 */
[----:B------:R-:W-:Y:S01]  /*e640*/  FMUL R109, R109, R200 ;  /* 0x000000c86d6d7220 */ /* 0x000fe20000400000 */
[----:B------:R-:W-:Y:S01]  /*e650*/  F2FP.BF16.F32.PACK_AB R126, RZ, R126 ;  /* 0x0000007eff7e723e */ /* 0x000fe200000010ff */
[----:B------:R1:W-:Y:S01]  /*e660*/  @P4 STG.E.U16 desc[UR54][R4.64+0x62], R145 ;  /* 0x0000629104004986 */ /* 0x0003e2000c101536 */
[----:B------:R-:W-:Y:S01]  /*e670*/  F2FP.BF16.F32.PACK_AB R127, RZ, R127 ;  /* 0x0000007fff7f723e */ /* 0x000fe200000010ff */
[----:B------:R-:W-:Y:S01]  /*e680*/  FMUL R108, R108, R200 ;  /* 0x000000c86c6c7220 */ /* 0x000fe20000400000 */
[----:B------:R-:W-:Y:S01]  /*e690*/  F2FP.BF16.F32.PACK_AB R112, RZ, R112 ;  /* 0x00000070ff70723e */ /* 0x000fe200000010ff */
[-C--:B------:R-:W-:Y:S01]  /*e6a0*/  FMUL R110, R110, R200.reuse ;  /* 0x000000c86e6e7220 */ /* 0x080fe20000400000 */
        /* <DEDUP_REMOVED lines=12> */
[----:B------:R-:W-:Y:S01]  /*e770*/  ISETP.GT.AND P4, PT, R0, RZ, P1 ;  /* 0x000000ff0000720c */ /* 0x000fe20000f84270 */
        /* <DEDUP_REMOVED lines=54> */
[----:B------:R-:W-:Y:S01]  /*eae0*/  FMUL R85, R85, R200 ;  /* 0x000000c855557220 */ /* 0x000fe20000400000 */
        /* <DEDUP_REMOVED lines=19> */
[-C--:B------:R-:W-:Y:S01]  /*ec20*/  FMUL R74, R74, R200.reuse ;  /* 0x000000c84a4a7220 */ /* 0x080fe20000400000 */
        /* <DEDUP_REMOVED lines=9> */
[-C--:B------:R-:W-:Y:S01]  /*ecc0*/  FMUL R76, R76, R200.reuse ;  /* 0x000000c84c4c7220 */ /* 0x080fe20000400000 */
[----:B------:R-:W-:Y:S01]  /*ecd0*/  F2FP.BF16.F32.PACK_AB R93, RZ, R93 ;  /* 0x0000005dff5d723e */ /* 0x000fe200000010ff */
[----:B------:R1:W-:Y:S01]  /*ece0*/  @P5 STG.E.U16 desc[UR54][R6.64+0x80], R130 ;  /* 0x0000808206005986 */ /* 0x0003e2000c101536 */
[----:B------:R-:W-:Y:S01]  /*ecf0*/  ISETP.GT.AND P5, PT, R0, RZ, P0 ;  /* 0x000000ff0000720c */ /* 0x000fe200007a4270 */
[-C--:B------:R-:W-:Y:S01]  /*ed00*/  FMUL R78, R78, R200.reuse ;  /* 0x000000c84e4e7220 */ /* 0x080fe20000400000 */
[----:B------:R-:W-:Y:S01]  /*ed10*/  ISETP.GT.AND P4, PT, R0, RZ, P1 ;  /* 0x000000ff0000720c */ /* 0x000fe20000f84270 */
[----:B------:R-:W-:Y:S01]  /*ed20*/  FMUL R79, R79, R200 ;  /* 0x000000c84f4f7220 */ /* 0x000fe20000400000 */
[----:B------:R-:W-:Y:S01]  /*ed30*/  F2FP.BF16.F32.PACK_AB R92, RZ, R92 ;  /* 0x0000005cff5c723e */ /* 0x000fe200000010ff */
        /* <DEDUP_REMOVED lines=8> */
[----:B------:R1:W-:Y:S01]  /*edc0*/  @P5 STG.E.U16 desc[UR54][R4.64+0x90], R132 ;  /* 0x0000908404005986 */ /* 0x0003e2000c101536 */
[----:B------:R-:W-:Y:S01]  /*edd0*/  ISETP.GT.AND P5, PT, R0, 0x8, P0 ;  /* 0x000000080000780c */ /* 0x000fe200007a4270 */
[-C--:B------:R-:W-:Y:S01]  /*ede0*/  FMUL R68, R68, R200.reuse ;  /* 0x000000c844447220 */ /* 0x080fe20000400000 */
[----:B------:R-:W-:Y:S01]  /*edf0*/  F2FP.BF16.F32.PACK_AB R83, RZ, R83 ;  /* 0x00000053ff53723e */ /* 0x000fe200000010ff */
[----:B------:R1:W-:Y:S01]  /*ee00*/  @P4 STG.E.U16 desc[UR54][R4.64+0x92], R133 ;  /* 0x0000928504004986 */ /* 0x0003e2000c101536 */
[----:B------:R-:W-:Y:S01]  /*ee10*/  ISETP.GT.AND P4, PT, R0, 0x8, P1 ;  /* 0x000000080000780c */ /* 0x000fe20000f84270 */
        /* <DEDUP_REMOVED lines=33> */
[C---:B------:R-:W-:Y:S01]  /*f030*/  ISETP.GT.AND P1, PT, R0.reuse, 0x88, P1 ;  /* 0x000000880000780c */ /* 0x040fe20000f24270 */
[----:B------:R1:W-:Y:S01]  /*f040*/  @P2 STG.E.U16 desc[UR54][R8.64+0x82], R123 ;  /* 0x0000827b08002986 */ /* 0x0003e2000c101536 */
[----:B------:R-:W-:Y:S01]  /*f050*/  ISETP.GT.AND P2, PT, R3, 0x51, PT ;  /* 0x000000510300780c */ /* 0x000fe20003f44270 */
[-C--:B------:R-:W-:Y:S01]  /*f060*/  FMUL R49, R49, R200.reuse ;  /* 0x000000c831317220 */ /* 0x080fe20000400000 */
[----:B------:R-:W-:Y:S01]  /*f070*/  F2FP.BF16.F32.PACK_AB R77, RZ, R77 ;  /* 0x0000004dff4d723e */ /* 0x000fe200000010ff */
[----:B------:R-:W-:Y:S01]  /*f080*/  FMUL R51, R51, R200 ;  /* 0x000000c833337220 */ /* 0x000fe20000400000 */
[----:B------:R-:W-:Y:S01]  /*f090*/  F2FP.BF16.F32.PACK_AB R76, RZ, R76 ;  /* 0x0000004cff4c723e */ /* 0x000fe200000010ff */
[----:B------:R1:W-:Y:S01]  /*f0a0*/  @P4 STG.E.U16 desc[UR54][R12.64+0x90], R124 ;  /* 0x0000907c0c004986 */ /* 0x0003e2000c101536 */
[----:B------:R-:W-:Y:S01]  /*f0b0*/  ISETP.GT.AND P4, PT, R0, RZ, P2 ;  /* 0x000000ff0000720c */ /* 0x000fe20001784270 */
[----:B------:R-:W-:Y:S01]  /*f0c0*/  FMUL R50, R50, R200 ;  /* 0x000000c832327220 */ /* 0x000fe20000400000 */
[----:B------:R-:W-:Y:S01]  /*f0d0*/  F2FP.BF16.F32.PACK_AB R78, RZ, R78 ;  /* 0x0000004eff4e723e */ /* 0x000fe200000010ff */
[----:B------:R1:W-:Y:S01]  /*f0e0*/  @P3 STG.E.U16 desc[UR54][R12.64+0x92], R125 ;  /* 0x0000927d0c003986 */ /* 0x0003e2000c101536 */
[----:B------:R-:W-:Y:S01]  /*f0f0*/  ISETP.GT.AND P3, PT, R3, 0x50, PT ;  /* 0x000000500300780c */ /* 0x000fe20003f64270 */
[-C--:B------:R-:W-:Y:S01]  /*f100*/  FMUL R52, R52, R200.reuse ;  /* 0x000000c834347220 */ /* 0x080fe20000400000 */
        /* <DEDUP_REMOVED lines=54> */
[C---:B------:R-:W-:Y:S01]  /*f470*/  ISETP.GT.AND P3, PT, R0.reuse, 0x88, P3 ;  /* 0x000000880000780c */ /* 0x040fe20001f64270 */
[----:B------:R1:W-:Y:S01]  /*f480*/  @P4 STG.E.U16 desc[UR54][R6.64+0xb2], R119 ;  /* 0x0000b27706004986 */ /* 0x0003e2000c101536 */
[C---:B------:R-:W-:Y:S01]  /*f490*/  ISETP.GT.AND P4, PT, R0.reuse, 0x80, P2 ;  /* 0x000000800000780c */ /* 0x040fe20001784270 */
        /* <DEDUP_REMOVED lines=20> */
[----:B------:R1:W-:Y:S01]  /*f5e0*/  @P2 STG.E.U16 desc[UR54][R8.64+0xa2], R107 ;  /* 0x0000a26b08002986 */ /* 0x0003e2000c101536 */
[----:B------:R-:W-:Y:S01]  /*f5f0*/  ISETP.GT.AND P2, PT, R3, 0x61, PT ;  /* 0x000000610300780c */ /* 0x000fe20003f44270 */
[-C--:B------:R-:W-:Y:S01]  /*f600*/  FMUL R30, R30, R200.reuse ;  /* 0x000000c81e1e7220 */ /* 0x080fe20000400000 */
[----:B------:R-:W-:Y:S01]  /*f610*/  F2FP.BF16.F32.PACK_AB R53, RZ, R53 ;  /* 0x00000035ff35723e */ /* 0x000fe200000010ff */
[----:B------:R-:W-:Y:S01]  /*f620*/  FMUL R31, R31, R200 ;  /* 0x000000c81f1f7220 */ /* 0x000fe20000400000 */
[----:B------:R-:W-:Y:S01]  /*f630*/  F2FP.BF16.F32.PACK_AB R54, RZ, R54 ;  /* 0x00000036ff36723e */ /* 0x000fe200000010ff */
[----:B------:R1:W-:Y:S01]  /*f640*/  @P4 STG.E.U16 desc[UR54][R12.64+0xb0], R108 ;  /* 0x0000b06c0c004986 */ /* 0x0003e2000c101536 */
[----:B------:R-:W-:-:S02]  /*f650*/  ISETP.GT.AND P4, PT, R0, RZ, P2 ;  /* 0x000000ff0000720c */ /* 0x000fc40001784270 */
[----:B------:R-:W-:Y:S01]  /*f660*/  F2FP.BF16.F32.PACK_AB R55, RZ, R55 ;  /* 0x00000037ff37723e */ /* 0x000fe200000010ff */
[----:B------:R1:W-:Y:S01]  /*f670*/  @P3 STG.E.U16 desc[UR54][R12.64+0xb2], R109 ;  /* 0x0000b26d0c003986 */ /* 0x0003e2000c101536 */
[----:B------:R-:W-:Y:S02]  /*f680*/  ISETP.GT.AND P3, PT, R3, 0x60, PT ;  /* 0x000000600300780c */ /* 0x000fe40003f64270 */
[----:B------:R-:W-:Y:S01]  /*f690*/  F2FP.BF16.F32.PACK_AB R40, RZ, R40 ;  /* 0x00000028ff28723e */ /* 0x000fe200000010ff */
[----:B------:R1:W-:Y:S01]  /*f6a0*/  @P0 STG.E.U16 desc[UR54][R8.64+0xb0], R110 ;  /* 0x0000b06e08000986 */ /* 0x0003e2000c101536 */
[C---:B------:R-:W-:Y:S02]  /*f6b0*/  ISETP.GT.AND P0, PT, R0.reuse, RZ, P3 ;  /* 0x000000ff0000720c */ /* 0x040fe40001f04270 */
[C---:B------:R-:W-:Y:S01]  /*f6c0*/  ISETP.GT.AND P5, PT, R0.reuse, 0x8, P3 ;  /* 0x000000080000780c */ /* 0x040fe20001fa4270 */
[----:B------:R1:W-:Y:S01]  /*f6d0*/  @P1 STG.E.U16 desc[UR54][R8.64+0xb2], R111 ;  /* 0x0000b26f08001986 */ /* 0x0003e2000c101536 */
[----:B------:R-:W-:-:S02]  /*f6e0*/  ISETP.GT.AND P1, PT, R0, 0x8, P2 ;  /* 0x000000080000780c */ /* 0x000fc40001724270 */
[----:B------:R-:W-:Y:S01]  /*f6f0*/  F2FP.BF16.F32.PACK_AB R41, RZ, R41 ;  /* 0x00000029ff29723e */ /* 0x000fe200000010ff */
[----:B------:R1:W-:Y:S01]  /*f700*/  @P4 STG.E.U16 desc[UR54][R4.64+0xc2], R97 ;  /* 0x0000c26104004986 */ /* 0x0003e2000c101536 */
[----:B------:R-:W-:Y:S02]  /*f710*/  F2FP.BF16.F32.PACK_AB R42, RZ, R42 ;  /* 0x0000002aff2a723e */ /* 0x000fe400000010ff */
[----:B------:R-:W-:Y:S02]  /*f720*/  F2FP.BF16.F32.PACK_AB R43, RZ, R43 ;  /* 0x0000002bff2b723e */ /* 0x000fe400000010ff */
[----:B------:R-:W-:Y:S01]  /*f730*/  F2FP.BF16.F32.PACK_AB R45, RZ, R45 ;  /* 0x0000002dff2d723e */ /* 0x000fe200000010ff */
[----:B------:R1:W-:Y:S01]  /*f740*/  @P0 STG.E.U16 desc[UR54][R4.64+0xc0], R96 ;  /* 0x0000c06004000986 */ /* 0x0003e2000c101536 */
[C---:B------:R-:W-:Y:S02]  /*f750*/  ISETP.GT.AND P0, PT, R3.reuse, 0x68, PT ;  /* 0x000000680300780c */ /* 0x040fe40003f04270 */
[----:B------:R-:W-:Y:S01]  /*f760*/  F2FP.BF16.F32.PACK_AB R44, RZ, R44 ;  /* 0x0000002cff2c723e */ /* 0x000fe200000010ff */
[----:B------:R1:W-:Y:S01]  /*f770*/  @P1 STG.E.U16 desc[UR54][R6.64+0xc2], R99 ;  /* 0x0000c26306001986 */ /* 0x0003e2000c101536 */
[----:B------:R-:W-:-:S02]  /*f780*/  ISETP.GT.AND P1, PT, R3, 0x69, PT ;  /* 0x000000690300780c */ /* 0x000fc40003f24270 */
[----:B------:R-:W-:Y:S01]  /*f790*/  F2FP.BF16.F32.PACK_AB R46, RZ, R46 ;  /* 0x0000002eff2e723e */ /* 0x000fe200000010ff */
[----:B------:R1:W-:Y:S01]  /*f7a0*/  @P5 STG.E.U16 desc[UR54][R6.64+0xc0], R98 ;  /* 0x0000c06206005986 */ /* 0x0003e2000c101536 */
[C---:B------:R-:W-:Y:S02]  /*f7b0*/  ISETP.GT.AND P5, PT, R0.reuse, RZ, P0 ;  /* 0x000000ff0000720c */ /* 0x040fe400007a4270 */
[----:B------:R-:W-:Y:S02]  /*f7c0*/  ISETP.GT.AND P4, PT, R0, RZ, P1 ;  /* 0x000000ff0000720c */ /* 0x000fe40000f84270 */
[----:B------:R-:W-:Y:S02]  /*f7d0*/  F2FP.BF16.F32.PACK_AB R47, RZ, R47 ;  /* 0x0000002fff2f723e */ /* 0x000fe400000010ff */
[----:B------:R-:W-:Y:S02]  /*f7e0*/  F2FP.BF16.F32.PACK_AB R32, RZ, R32 ;  /* 0x00000020ff20723e */ /* 0x000fe400000010ff */
[----:B------:R-:W-:-:S02]  /*f7f0*/  F2FP.BF16.F32.PACK_AB R33, RZ, R33 ;  /* 0x00000021ff21723e */ /* 0x000fc400000010ff */
[----:B------:R-:W-:Y:S02]  /*f800*/  F2FP.BF16.F32.PACK_AB R34, RZ, R34 ;  /* 0x00000022ff22723e */ /* 0x000fe400000010ff */
[----:B------:R-:W-:Y:S01]  /*f810*/  F2FP.BF16.F32.PACK_AB R35, RZ, R35 ;  /* 0x00000023ff23723e */ /* 0x000fe200000010ff */
[----:B------:R1:W-:Y:S01]  /*f820*/  @P5 STG.E.U16 desc[UR54][R4.64+0xd0], R100 ;  /* 0x0000d06404005986 */ /* 0x0003e2000c101536 */
[C---:B------:R-:W-:Y:S02]  /*f830*/  ISETP.GT.AND P5, PT, R0.reuse, 0x8, P0 ;  /* 0x000000080000780c */ /* 0x040fe400007a4270 */
[----:B------:R-:W-:Y:S01]  /*f840*/  F2FP.BF16.F32.PACK_AB R36, RZ, R36 ;  /* 0x00000024ff24723e */ /* 0x000fe200000010ff */
[----:B------:R1:W-:Y:S01]  /*f850*/  @P4 STG.E.U16 desc[UR54][R4.64+0xd2], R101 ;  /* 0x0000d26504004986 */ /* 0x0003e2000c101536 */
[----:B------:R-:W-:Y:S02]  /*f860*/  ISETP.GT.AND P4, PT, R0, 0x8, P1 ;  /* 0x000000080000780c */ /* 0x000fe40000f84270 */
[----:B------:R-:W-:-:S02]  /*f870*/  F2FP.BF16.F32.PACK_AB R37, RZ, R37 ;  /* 0x00000025ff25723e */ /* 0x000fc400000010ff */
[----:B------:R-:W-:Y:S02]  /*f880*/  F2FP.BF16.F32.PACK_AB R38, RZ, R38 ;  /* 0x00000026ff26723e */ /* 0x000fe400000010ff */
[----:B------:R-:W-:Y:S02]  /*f890*/  F2FP.BF16.F32.PACK_AB R39, RZ, R39 ;  /* 0x00000027ff27723e */ /* 0x000fe400000010ff */
[----:B------:R-:W-:Y:S01]  /*f8a0*/  F2FP.BF16.F32.PACK_AB R24, RZ, R24 ;  /* 0x00000018ff18723e */ /* 0x000fe200000010ff */
[----:B------:R1:W-:Y:S01]  /*f8b0*/  @P5 STG.E.U16 desc[UR54][R6.64+0xd0], R102 ;  /* 0x0000d06606005986 */ /* 0x0003e2000c101536 */
[C---:B------:R-:W-:Y:S02]  /*f8c0*/  ISETP.GT.AND P5, PT, R0.reuse, 0x80, P3 ;  /* 0x000000800000780c */ /* 0x040fe40001fa4270 */
[C---:B------:R-:W-:Y:S01]  /*f8d0*/  ISETP.GT.AND P3, PT, R0.reuse, 0x88, P3 ;  /* 0x000000880000780c */ /* 0x040fe20001f64270 */
[----:B------:R1:W-:Y:S01]  /*f8e0*/  @P4 STG.E.U16 desc[UR54][R6.64+0xd2], R103 ;  /* 0x0000d26706004986 */ /* 0x0003e2000c101536 */
[----:B------:R-:W-:-:S02]  /*f8f0*/  ISETP.GT.AND P4, PT, R0, 0x80, P2 ;  /* 0x000000800000780c */ /* 0x000fc40001784270 */
[C---:B------:R-:W-:Y:S02]  /*f900*/  ISETP.GT.AND P2, PT, R0.reuse, 0x88, P2 ;  /* 0x000000880000780c */ /* 0x040fe40001744270 */
[----:B------:R-:W-:Y:S02]  /*f910*/  F2FP.BF16.F32.PACK_AB R25, RZ, R25 ;  /* 0x00000019ff19723e */ /* 0x000fe400000010ff */
[----:B------:R-:W-:Y:S02]  /*f920*/  F2FP.BF16.F32.PACK_AB R26, RZ, R26 ;  /* 0x0000001aff1a723e */ /* 0x000fe400000010ff */
[----:B------:R-:W-:Y:S01]  /*f930*/  F2FP.BF16.F32.PACK_AB R27, RZ, R27 ;  /* 0x0000001bff1b723e */ /* 0x000fe200000010ff */
[----:B------:R1:W-:Y:S01]  /*f940*/  @P5 STG.E.U16 desc[UR54][R12.64+0xc0], R88 ;  /* 0x0000c0580c005986 */ /* 0x0003e2000c101536 */
[----:B------:R-:W-:Y:S02]  /*f950*/  F2FP.BF16.F32.PACK_AB R28, RZ, R28 ;  /* 0x0000001cff1c723e */ /* 0x000fe400000010ff */
[----:B------:R-:W-:Y:S01]  /*f960*/  F2FP.BF16.F32.PACK_AB R29, RZ, R29 ;  /* 0x0000001dff1d723e */ /* 0x000fe200000010ff */
[----:B------:R1:W-:Y:S01]  /*f970*/  @P4 STG.E.U16 desc[UR54][R12.64+0xc2], R89 ;  /* 0x0000c2590c004986 */ /* 0x0003e2000c101536 */
[----:B------:R-:W-:-:S02]  /*f980*/  ISETP.GT.AND P4, PT, R0, 0x80, P0 ;  /* 0x000000800000780c */ /* 0x000fc40000784270 */
[C---:B------:R-:W-:Y:S01]  /*f990*/  ISETP.GT.AND P0, PT, R0.reuse, 0x88, P0 ;  /* 0x000000880000780c */ /* 0x040fe20000704270 */
[----:B------:R1:W-:Y:S01]  /*f9a0*/  @P3 STG.E.U16 desc[UR54][R8.64+0xc0], R90 ;  /* 0x0000c05a08003986 */ /* 0x0003e2000c101536 */
[C---:B------:R-:W-:Y:S02]  /*f9b0*/  ISETP.GT.AND P3, PT, R0.reuse, 0x80, P1 ;  /* 0x000000800000780c */ /* 0x040fe40000f64270 */
[C---:B------:R-:W-:Y:S01]  /*f9c0*/  ISETP.GT.AND P1, PT, R0.reuse, 0x88, P1 ;  /* 0x000000880000780c */ /* 0x040fe20000f24270 */
[----:B------:R1:W-:Y:S01]  /*f9d0*/  @P2 STG.E.U16 desc[UR54][R8.64+0xc2], R91 ;  /* 0x0000c25b08002986 */ /* 0x0003e2000c101536 */
[----:B------:R-:W-:Y:S02]  /*f9e0*/  ISETP.GT.AND P2, PT, R3, 0x71, PT ;  /* 0x000000710300780c */ /* 0x000fe40003f44270 */
[----:B------:R-:W-:Y:S02]  /*f9f0*/  F2FP.BF16.F32.PACK_AB R30, RZ, R30 ;  /* 0x0000001eff1e723e */ /* 0x000fe400000010ff */
[----:B------:R-:W-:Y:S01]  /*fa00*/  F2FP.BF16.F32.PACK_AB R31, RZ, R31 ;  /* 0x0000001fff1f723e */ /* 0x000fe200000010ff */
[----:B------:R1:W-:Y:S01]  /*fa10*/  @P4 STG.E.U16 desc[UR54][R12.64+0xd0], R92 ;  /* 0x0000d05c0c004986 */ /* 0x0003e2000c101536 */
[----:B------:R-:W-:-:S03]  /*fa20*/  ISETP.GT.AND P4, PT, R0, RZ, P2 ;  /* 0x000000ff0000720c */ /* 0x000fc60001784270 */
[----:B------:R1:W-:Y:S01]  /*fa30*/  @P3 STG.E.U16 desc[UR54][R12.64+0xd2], R93 ;  /* 0x0000d25d0c003986 */ /* 0x0003e2000c101536 */
[----:B------:R-:W-:-:S03]  /*fa40*/  ISETP.GT.AND P3, PT, R3, 0x70, PT ;  /* 0x000000700300780c */ /* 0x000fc60003f64270 */
[----:B------:R1:W-:Y:S01]  /*fa50*/  @P0 STG.E.U16 desc[UR54][R8.64+0xd0], R94 ;  /* 0x0000d05e08000986 */ /* 0x0003e2000c101536 */
[C---:B------:R-:W-:Y:S02]  /*fa60*/  ISETP.GT.AND P0, PT, R0.reuse, RZ, P3 ;  /* 0x000000ff0000720c */ /* 0x040fe40001f04270 */
[C---:B------:R-:W-:Y:S01]  /*fa70*/  ISETP.GT.AND P5, PT, R0.reuse, 0x8, P3 ;  /* 0x000000080000780c */ /* 0x040fe20001fa4270 */
[----:B------:R1:W-:Y:S01]  /*fa80*/  @P1 STG.E.U16 desc[UR54][R8.64+0xd2], R95 ;  /* 0x0000d25f08001986 */ /* 0x0003e2000c101536 */
[----:B------:R-:W-:-:S03]  /*fa90*/  ISETP.GT.AND P1, PT, R0, 0x8, P2 ;  /* 0x000000080000780c */ /* 0x000fc60001724270 */
[----:B------:R1:W-:Y:S06]  /*faa0*/  @P4 STG.E.U16 desc[UR54][R4.64+0xe2], R81 ;  /* 0x0000e25104004986 */ /* 0x0003ec000c101536 */
[----:B------:R1:W-:Y:S01]  /*fab0*/  @P0 STG.E.U16 desc[UR54][R4.64+0xe0], R80 ;  /* 0x0000e05004000986 */ /* 0x0003e2000c101536 */
[----:B------:R-:W-:-:S03]  /*fac0*/  ISETP.GT.AND P0, PT, R3, 0x78, PT ;  /* 0x000000780300780c */ /* 0x000fc60003f04270 */
[----:B------:R1:W-:Y:S01]  /*fad0*/  @P1 STG.E.U16 desc[UR54][R6.64+0xe2], R83 ;  /* 0x0000e25306001986 */ /* 0x0003e2000c101536 */
[----:B------:R-:W-:-:S03]  /*fae0*/  ISETP.GT.AND P1, PT, R3, 0x79, PT ;  /* 0x000000790300780c */ /* 0x000fc60003f24270 */
[----:B------:R1:W-:Y:S01]  /*faf0*/  @P5 STG.E.U16 desc[UR54][R6.64+0xe0], R82 ;  /* 0x0000e05206005986 */ /* 0x0003e2000c101536 */
[C---:B------:R-:W-:Y:S02]  /*fb00*/  ISETP.GT.AND P5, PT, R0.reuse, RZ, P0 ;  /* 0x000000ff0000720c */ /* 0x040fe400007a4270 */
[----:B------:R-:W-:-:S11]  /*fb10*/  ISETP.GT.AND P4, PT, R0, RZ, P1 ;  /* 0x000000ff0000720c */ /* 0x000fd60000f84270 */
[----:B------:R1:W-:Y:S01]  /*fb20*/  @P5 STG.E.U16 desc[UR54][R4.64+0xf0], R84 ;  /* 0x0000f05404005986 */ /* 0x0003e2000c101536 */
[----:B------:R-:W-:-:S03]  /*fb30*/  ISETP.GT.AND P5, PT, R0, 0x8, P0 ;  /* 0x000000080000780c */ /* 0x000fc600007a4270 */
[----:B------:R1:W-:Y:S01]  /*fb40*/  @P4 STG.E.U16 desc[UR54][R4.64+0xf2], R85 ;  /* 0x0000f25504004986 */ /* 0x0003e2000c101536 */
[----:B------:R-:W-:-:S09]  /*fb50*/  ISETP.GT.AND P4, PT, R0, 0x8, P1 ;  /* 0x000000080000780c */ /* 0x000fd20000f84270 */
[----:B------:R1:W-:Y:S01]  /*fb60*/  @P5 STG.E.U16 desc[UR54][R6.64+0xf0], R86 ;  /* 0x0000f05606005986 */ /* 0x0003e2000c101536 */
[C---:B------:R-:W-:Y:S02]  /*fb70*/  ISETP.GT.AND P5, PT, R0.reuse, 0x80, P3 ;  /* 0x000000800000780c */ /* 0x040fe40001fa4270 */
[C---:B------:R-:W-:Y:S01]  /*fb80*/  ISETP.GT.AND P3, PT, R0.reuse, 0x88, P3 ;  /* 0x000000880000780c */ /* 0x040fe20001f64270 */
[----:B------:R1:W-:Y:S01]  /*fb90*/  @P4 STG.E.U16 desc[UR54][R6.64+0xf2], R87 ;  /* 0x0000f25706004986 */ /* 0x0003e2000c101536 */
[C---:B------:R-:W-:Y:S02]  /*fba0*/  ISETP.GT.AND P4, PT, R0.reuse, 0x80, P2 ;  /* 0x000000800000780c */ /* 0x040fe40001784270 */
[----:B------:R-:W-:-:S07]  /*fbb0*/  ISETP.GT.AND P2, PT, R0, 0x88, P2 ;  /* 0x000000880000780c */ /* 0x000fce0001744270 */
[----:B------:R1:W-:Y:S04]  /*fbc0*/  @P5 STG.E.U16 desc[UR54][R12.64+0xe0], R72 ;  /* 0x0000e0480c005986 */ /* 0x0003e8000c101536 */
[----:B------:R1:W-:Y:S01]  /*fbd0*/  @P4 STG.E.U16 desc[UR54][R12.64+0xe2], R73 ;  /* 0x0000e2490c004986 */ /* 0x0003e2000c101536 */
[C---:B------:R-:W-:Y:S02]  /*fbe0*/  ISETP.GT.AND P4, PT, R0.reuse, 0x80, P0 ;  /* 0x000000800000780c */ /* 0x040fe40000784270 */
[C---:B------:R-:W-:Y:S01]  /*fbf0*/  ISETP.GT.AND P0, PT, R0.reuse, 0x88, P0 ;  /* 0x000000880000780c */ /* 0x040fe20000704270 */
[----:B------:R1:W-:Y:S01]  /*fc00*/  @P3 STG.E.U16 desc[UR54][R8.64+0xe0], R74 ;  /* 0x0000e04a08003986 */ /* 0x0003e2000c101536 */
[C---:B------:R-:W-:Y:S02]  /*fc10*/  ISETP.GT.AND P3, PT, R0.reuse, 0x80, P1 ;  /* 0x000000800000780c */ /* 0x040fe40000f64270 */
[----:B------:R-:W-:Y:S01]  /*fc20*/  ISETP.GT.AND P1, PT, R0, 0x88, P1 ;  /* 0x000000880000780c */ /* 0x000fe20000f24270 */
[----:B------:R1:W-:Y:S01]  /*fc30*/  @P2 STG.E.U16 desc[UR54][R8.64+0xe2], R75 ;  /* 0x0000e24b08002986 */ /* 0x0003e2000c101536 */
[----:B------:R-:W-:-:S05]  /*fc40*/  ISETP.GT.AND P2, PT, R3, 0x81, PT ;  /* 0x000000810300780c */ /* 0x000fca0003f44270 */
        /* <DEDUP_REMOVED lines=73> */
[----:B------:R-:W-:-:S03]  /*100e0*/  ISETP.GT.AND P4, PT, R0, 0x8, P2 ;  /* 0x000000080000780c */ /* 0x000fc60001784270 */
[----:B------:R1:W-:Y:S01]  /*100f0*/  @P3 STG.E.U16 desc[UR54][R12.64+0x132], R45 ;  /* 0x0001322d0c003986 */ /* 0x0003e2000c101536 */
[----:B------:R-:W-:-:S03]  /*10100*/  ISETP.GT.AND P3, PT, R3, 0xa1, PT ;  /* 0x000000a10300780c */ /* 0x000fc60003f64270 */
[----:B------:R1:W-:Y:S01]  /*10110*/  @P0 STG.E.U16 desc[UR54][R8.64+0x130], R46 ;  /* 0x0001302e08000986 */ /* 0x0003e2000c101536 */
[C---:B------:R-:W-:Y:S02]  /*10120*/  ISETP.GT.AND P0, PT, R0.reuse, RZ, P2 ;  /* 0x000000ff0000720c */ /* 0x040fe40001704270 */
[C---:B------:R-:W-:Y:S01]  /*10130*/  ISETP.GT.AND P5, PT, R0.reuse, 0x8, P3 ;  /* 0x000000080000780c */ /* 0x040fe20001fa4270 */
[----:B------:R1:W-:Y:S01]  /*10140*/  @P1 STG.E.U16 desc[UR54][R8.64+0x132], R47 ;  /* 0x0001322f08001986 */ /* 0x0003e2000c101536 */
[----:B------:R-:W-:-:S09]  /*10150*/  ISETP.GT.AND P1, PT, R0, RZ, P3 ;  /* 0x000000ff0000720c */ /* 0x000fd20001f24270 */
[----:B------:R1:W-:Y:S01]  /*10160*/  @P0 STG.E.U16 desc[UR54][R4.64+0x140], R32 ;  /* 0x0001402004000986 */ /* 0x0003e2000c101536 */
[----:B------:R-:W-:-:S03]  /*10170*/  ISETP.GT.AND P0, PT, R3, 0xa9, PT ;  /* 0x000000a90300780c */ /* 0x000fc60003f04270 */
[----:B------:R1:W-:Y:S01]  /*10180*/  @P1 STG.E.U16 desc[UR54][R4.64+0x142], R33 ;  /* 0x0001422104001986 */ /* 0x0003e2000c101536 */
[----:B------:R-:W-:-:S03]  /*10190*/  ISETP.GT.AND P1, PT, R3, 0xa8, PT ;  /* 0x000000a80300780c */ /* 0x000fc60003f24270 */
[----:B------:R1:W-:Y:S01]  /*101a0*/  @P4 STG.E.U16 desc[UR54][R6.64+0x140], R34 ;  /* 0x0001402206004986 */ /* 0x0003e2000c101536 */
[----:B------:R-:W-:-:S03]  /*101b0*/  ISETP.GT.AND P4, PT, R0, RZ, P0 ;  /* 0x000000ff0000720c */ /* 0x000fc60000784270 */
[----:B------:R1:W-:Y:S01]  /*101c0*/  @P5 STG.E.U16 desc[UR54][R6.64+0x142], R35 ;  /* 0x0001422306005986 */ /* 0x0003e2000c101536 */
[----:B------:R-:W-:-:S09]  /*101d0*/  ISETP.GT.AND P5, PT, R0, RZ, P1 ;  /* 0x000000ff0000720c */ /* 0x000fd20000fa4270 */
        /* <DEDUP_REMOVED lines=10> */
[----:B------:R1:W-:Y:S01]  /*10280*/  @P4 STG.E.U16 desc[UR54][R12.64+0x140], R24 ;  /* 0x000140180c004986 */ /* 0x0003e2000c101536 */
[C---:B------:R-:W-:Y:S02]  /*10290*/  ISETP.GT.AND P4, PT, R0.reuse, 0x80, P0 ;  /* 0x000000800000780c */ /* 0x040fe40000784270 */
[C---:B------:R-:W-:Y:S01]  /*102a0*/  ISETP.GT.AND P0, PT, R0.reuse, 0x88, P0 ;  /* 0x000000880000780c */ /* 0x040fe20000704270 */
[----:B------:R1:W-:Y:S01]  /*102b0*/  @P5 STG.E.U16 desc[UR54][R12.64+0x142], R25 ;  /* 0x000142190c005986 */ /* 0x0003e2000c101536 */
[C---:B------:R-:W-:Y:S02]  /*102c0*/  ISETP.GT.AND P5, PT, R0.reuse, 0x80, P1 ;  /* 0x000000800000780c */ /* 0x040fe40000fa4270 */
[----:B------:R-:W-:Y:S01]  /*102d0*/  ISETP.GT.AND P1, PT, R0, 0x88, P1 ;  /* 0x000000880000780c */ /* 0x000fe20000f24270 */
[----:B------:R1:W-:Y:S04]  /*102e0*/  @P2 STG.E.U16 desc[UR54][R8.64+0x140], R26 ;  /* 0x0001401a08002986 */ /* 0x0003e8000c101536 */
[----:B------:R1:W-:Y:S04]  /*102f0*/  @P3 STG.E.U16 desc[UR54][R8.64+0x142], R27 ;  /* 0x0001421b08003986 */ /* 0x0003e8000c101536 */
[----:B------:R1:W-:Y:S04]  /*10300*/  @P4 STG.E.U16 desc[UR54][R12.64+0x152], R29 ;  /* 0x0001521d0c004986 */ /* 0x0003e8000c101536 */
[----:B------:R1:W-:Y:S04]  /*10310*/  @P5 STG.E.U16 desc[UR54][R12.64+0x150], R28 ;  /* 0x0001501c0c005986 */ /* 0x0003e8000c101536 */
[----:B------:R1:W-:Y:S04]  /*10320*/  @P1 STG.E.U16 desc[UR54][R8.64+0x150], R30 ;  /* 0x0001501e08001986 */ /* 0x0003e8000c101536 */
[----:B------:R1:W-:Y:S02]  /*10330*/  @P0 STG.E.U16 desc[UR54][R8.64+0x152], R31 ;  /* 0x0001521f08000986 */ /* 0x0003e4000c101536 */
.L_x_376:
[----:B------:R-:W-:Y:S05]  /*10340*/  BSYNC B0 ;  /* 0x0000000000007941 */ /* 0x000fea0003800000 */
.L_x_28:
[----:B------:R-:W-:Y:S01]  /*10350*/  ULDC UR4, c[0x0][0xc] ;  /* 0x0000030000047ab9 */ /* 0x000fe20000000800 */
[----:B------:R-:W-:Y:S01]  /*10360*/  ULDC UR5, c[0x0][0x10] ;  /* 0x0000040000057ab9 */ /* 0x000fe20000000800 */
[----:B0-----:R-:W1:Y:S01]  /*10370*/  LDC R3, c[0x0][0x14] ;  /* 0x00000500ff037b82 */ /* 0x001e620000000800 */
[----:B------:R-:W-:Y:S01]  /*10380*/  UIMAD.WIDE.U32 UR4, UR4, UR5, URZ ;  /* 0x00000005040472a5 */ /* 0x000fe2000f8e003f */
[----:B------:R-:W-:Y:S01]  /*10390*/  IMAD.MOV.U32 R16, RZ, RZ, R18 ;  /* 0x000000ffff107224 */ /* 0x000fe200078e0012 */
[----:B------:R-:W-:Y:S01]  /*103a0*/  PRMT R0, RZ, 0x7610, R0 ;  /* 0x00007610ff007816 */ /* 0x000fe20000000000 */
[----:B------:R-:W-:-:S03]  /*103b0*/  IMAD.MOV.U32 R22, RZ, RZ, -0x1 ;  /* 0xffffffffff167424 */ /* 0x000fc600078e00ff */
[----:B-1----:R-:W-:-:S04]  /*103c0*/  IMAD.WIDE.U32 R4, R3, UR4, R16 ;  /* 0x0000000403047c25 */ /* 0x002fc8000f8e0010 */
[----:B------:R-:W-:Y:S01]  /*103d0*/  IMAD R3, R3, UR5, RZ ;  /* 0x0000000503037c24 */ /* 0x000fe2000f8e02ff */
[----:B------:R-:W-:Y:S01]  /*103e0*/  ULDC.64 UR4, c[0x0][0x650] ;  /* 0x0001940000047ab9 */ /* 0x000fe20000000a00 */
[----:B------:R-:W-:Y:S01]  /*103f0*/  IMAD.MOV.U32 R18, RZ, RZ, R4 ;  /* 0x000000ffff127224 */ /* 0x000fe200078e0004 */
[----:B------:R-:W-:Y:S01]  /*10400*/  ISETP.GE.U32.AND P0, PT, R4, UR4, PT ;  /* 0x0000000404007c0c */ /* 0x000fe2000bf06070 */
[----:B------:R-:W-:Y:S02]  /*10410*/  IMAD.IADD R17, R5, 0x1, R3 ;  /* 0x0000000105117824 */ /* 0x000fe400078e0203 */
[----:B------:R-:W-:-:S03]  /*10420*/  IMAD.MOV.U32 R16, RZ, RZ, -0x1 ;  /* 0xffffffffff107424 */ /* 0x000fc600078e00ff */
[----:B------:R-:W-:-:S13]  /*10430*/  ISETP.GE.U32.AND.EX P0, PT, R17, UR5, PT, P0 ;  /* 0x0000000511007c0c */ /* 0x000fda000bf06100 */
[----:B------:R-:W-:Y:S05]  /*10440*/  @P0 BRA `(.L_x_377) ;  /* 0x0000000400700947 */ /* 0x000fea0003800000 */
[----:B---34-:R-:W0:Y:S01]  /*10450*/  S2R R12, SR_CTAID.X ;  /* 0x00000000000c7919 */ /* 0x018e220000002500 */
[----:B-----5:R-:W1:Y:S01]  /*10460*/  LDC.64 R10, c[0x0][0x628] ;  /* 0x00018a00ff0a7b82 */ /* 0x020e620000000a00 */
[----:B------:R-:W-:Y:S01]  /*10470*/  ULDC UR4, c[0x0][0x150] ;  /* 0x0000540000047ab9 */ /* 0x000fe20000000800 */
[----:B------:R-:W-:Y:S01]  /*10480*/  IMAD.MOV.U32 R8, RZ, RZ, R18 ;  /* 0x000000ffff087224 */ /* 0x000fe200078e0012 */
[----:B------:R-:W3:Y:S01]  /*10490*/  S2R R20, SR_CTAID.Y ;  /* 0x0000000000147919 */ /* 0x000ee20000002600 */
[----:B------:R-:W-:-:S04]  /*104a0*/  IMAD.MOV.U32 R9, RZ, RZ, R17 ;  /* 0x000000ffff097224 */ /* 0x000fc800078e0011 */
[----:B------:R-:W4:Y:S08]  /*104b0*/  LDC R19, c[0x0][0x144] ;  /* 0x00005100ff137b82 */ /* 0x000f300000000800 */
[----:B------:R-:W2:Y:S08]  /*104c0*/  LDC R0, c[0x0][0x630] ;  /* 0x00018c00ff007b82 */ /* 0x000eb00000000800 */
[----:B------:R-:W2:Y:S01]  /*104d0*/  LDC.64 R14, c[0x0][0x620] ;  /* 0x00018800ff0e7b82 */ /* 0x000ea20000000a00 */
[----:B-1----:R-:W-:-:S04]  /*104e0*/  ISETP.NE.U32.AND P0, PT, R10, RZ, PT ;  /* 0x000000ff0a00720c */ /* 0x002fc80003f05070 */
[----:B------:R-:W-:Y:S02]  /*104f0*/  ISETP.NE.AND.EX P0, PT, R11, RZ, PT, P0 ;  /* 0x000000ff0b00720c */ /* 0x000fe40003f05300 */
[----:B0-----:R-:W-:-:S05]  /*10500*/  I2FP.F32.U32 R3, R12 ;  /* 0x0000000c00037245 */ /* 0x001fca0000201000 */
[----:B------:R-:W-:-:S04]  /*10510*/  FMUL R3, R3, UR4 ;  /* 0x0000000403037c20 */ /* 0x000fc80008400000 */
[----:B------:R0:W1:Y:S02]  /*10520*/  F2I.U32.TRUNC.NTZ R16, R3 ;  /* 0x0000000300107305 */ /* 0x000064000020f000 */
[----:B---34-:R-:W-:Y:S05]  /*10530*/  @!P0 BRA `(.L_x_378) ;  /* 0x0000000000288947 */ /* 0x018fea0003800000 */
[----:B0-----:R-:W0:Y:S02]  /*10540*/  LDC R3, c[0x0][0x634] ;  /* 0x00018d00ff037b82 */ /* 0x001e240000000800 */
        /* <DEDUP_REMOVED lines=9> */
.L_x_378:
[----:B------:R-:W3:Y:S01]  /*105e0*/  LDC.64 R26, c[0x0][0x640] ;  /* 0x00019000ff1a7b82 */ /* 0x000ee20000000a00 */
[-CC-:B--2---:R-:W-:Y:S01]  /*105f0*/  SHF.R.U64 R13, R8, R0.reuse, R9.reuse ;  /* 0x00000000080d7219 */ /* 0x184fe20000001209 */
[----:B-1----:R-:W-:Y:S01]  /*10600*/  IMAD.MOV R7, RZ, RZ, -R16 ;  /* 0x000000ffff077224 */ /* 0x002fe200078e0a10 */
[----:B------:R-:W-:Y:S01]  /*10610*/  SHF.R.U32.HI R0, RZ, R0, R9 ;  /* 0x00000000ff007219 */ /* 0x000fe20000011609 */
[----:B------:R-:W-:Y:S01]  /*10620*/  IMAD.MOV.U32 R16, RZ, RZ, R18 ;  /* 0x000000ffff107224 */ /* 0x000fe200078e0012 */
[----:B0-----:R-:W-:Y:S01]  /*10630*/  IADD3 R3, P0, RZ, -R13, RZ ;  /* 0x8000000dff037210 */ /* 0x001fe20007f1e0ff */
[----:B------:R-:W-:Y:S01]  /*10640*/  ULDC UR4, c[0x0][0x154] ;  /* 0x0000550000047ab9 */ /* 0x000fe20000000800 */
[----:B------:R-:W-:Y:S01]  /*10650*/  IMAD R22, R19, R7, R12 ;  /* 0x0000000713167224 */ /* 0x000fe200078e020c */
[----:B------:R-:W0:Y:S01]  /*10660*/  LDC R6, c[0x0][0x618] ;  /* 0x00018600ff067b82 */ /* 0x000e220000000800 */
[----:B------:R-:W-:Y:S02]  /*10670*/  IMAD.MOV.U32 R7, RZ, RZ, 0x1 ;  /* 0x00000001ff077424 */ /* 0x000fe400078e00ff */
[----:B------:R-:W-:-:S04]  /*10680*/  IMAD.X R5, RZ, RZ, ~R0, P0 ;  /* 0x000000ffff057224 */ /* 0x000fc800000e0e00 */
[-C--:B------:R-:W-:Y:S01]  /*10690*/  IMAD R0, R5, R14.reuse, RZ ;  /* 0x0000000e05007224 */ /* 0x080fe200078e02ff */
[----:B------:R-:W1:Y:S01]  /*106a0*/  LDC R8, c[0x0][0x608] ;  /* 0x00018200ff087b82 */ /* 0x000e620000000800 */
[----:B------:R-:W-:-:S04]  /*106b0*/  IMAD.WIDE.U32 R4, R3, R14, R16 ;  /* 0x0000000e03047225 */ /* 0x000fc800078e0010 */
[----:B------:R-:W-:Y:S01]  /*106c0*/  IMAD R3, R3, R15, R0 ;  /* 0x0000000f03037224 */ /* 0x000fe200078e0200 */
[----:B------:R-:W-:Y:S02]  /*106d0*/  I2FP.F32.U32 R0, R20 ;  /* 0x0000001400007245 */ /* 0x000fe40000201000 */
[----:B------:R-:W2:Y:S01]  /*106e0*/  LDC R24, c[0x0][0x658] ;  /* 0x00019600ff187b82 */ /* 0x000ea20000000800 */
[----:B------:R-:W-:Y:S01]  /*106f0*/  IMAD.IADD R3, R5, 0x1, R3 ;  /* 0x0000000105037824 */ /* 0x000fe200078e0203 */
[----:B---3--:R-:W-:Y:S01]  /*10700*/  ISETP.NE.U32.AND P0, PT, R26, RZ, PT ;  /* 0x000000ff1a00720c */ /* 0x008fe20003f05070 */
[----:B------:R-:W-:Y:S01]  /*10710*/  FMUL R0, R0, UR4 ;  /* 0x0000000400007c20 */ /* 0x000fe20008400000 */
[----:B------:R-:W-:Y:S02]  /*10720*/  IMAD.MOV.U32 R5, RZ, RZ, -0x1 ;  /* 0xffffffffff057424 */ /* 0x000fe400078e00ff */
[----:B------:R-:W-:Y:S01]  /*10730*/  ISETP.NE.AND.EX P0, PT, R27, RZ, PT, P0 ;  /* 0x000000ff1b00720c */ /* 0x000fe20003f05300 */
[----:B------:R3:W4:Y:S01]  /*10740*/  F2I.U32.TRUNC.NTZ R15, R0 ;  /* 0x00000000000f7305 */ /* 0x000722000020f000 */
[----:B------:R-:W3:Y:S01]  /*10750*/  LDC R21, c[0x0][0x148] ;  /* 0x00005200ff157b82 */ /* 0x000ee20000000800 */
[----:B0-----:R-:W-:-:S02]  /*10760*/  SHF.R.U64 R12, R4, R6, R3 ;  /* 0x00000006040c7219 */ /* 0x001fc40000001203 */
[----:B------:R-:W-:-:S05]  /*10770*/  SHF.R.U32.HI R3, RZ, R6, R3 ;  /* 0x00000006ff037219 */ /* 0x000fca0000011603 */
[----:B------:R-:W0:Y:S01]  /*10780*/  LDC R16, c[0x0][0x600] ;  /* 0x00018000ff107b82 */ /* 0x000e220000000800 */
[-CC-:B-1----:R-:W-:Y:S02]  /*10790*/  SHF.R.U64 R10, R12, R8.reuse, R3.reuse ;  /* 0x000000080c0a7219 */ /* 0x182fe40000001203 */
[----:B------:R-:W-:-:S05]  /*107a0*/  SHF.R.U32.HI R3, RZ, R8, R3 ;  /* 0x00000008ff037219 */ /* 0x000fca0000011603 */
[----:B------:R-:W1:Y:S01]  /*107b0*/  LDC R25, c[0x0][0x648] ;  /* 0x00019200ff197b82 */ /* 0x000e620000000800 */
[-C--:B--2---:R-:W-:Y:S02]  /*107c0*/  SHF.L.U32 R4, R5, R24.reuse, RZ ;  /* 0x0000001805047219 */ /* 0x084fe400000006ff */
[-CC-:B------:R-:W-:Y:S02]  /*107d0*/  SHF.R.U64 R14, R10, R24.reuse, R3.reuse ;  /* 0x000000180a0e7219 */ /* 0x180fe40000001203 */
[----:B------:R-:W-:Y:S02]  /*107e0*/  SHF.R.U32.HI R5, RZ, R24, R3 ;  /* 0x00000018ff057219 */ /* 0x000fe40000011603 */
[----:B------:R-:W-:Y:S01]  /*107f0*/  LOP3.LUT R19, RZ, R4, RZ, 0x33, !PT ;  /* 0x00000004ff137212 */ /* 0x000fe200078e33ff */
[----:B------:R-:W2:Y:S01]  /*10800*/  LDC R28, c[0x0][0x638] ;  /* 0x00018e00ff1c7b82 */ /* 0x000ea20000000800 */
[----:B------:R-:W-:Y:S01]  /*10810*/  SHF.L.U32 R24, R7, R24, RZ ;  /* 0x0000001807187219 */ /* 0x000fe200000006ff */
[----:B------:R-:W-:-:S06]  /*10820*/  IMAD.MOV.U32 R4, RZ, RZ, R14 ;  /* 0x000000ffff047224 */ /* 0x000fcc00078e000e */
[----:B------:R-:W0:Y:S01]  /*10830*/  LDC R29, c[0x0][0x610] ;  /* 0x00018400ff1d7b82 */ /* 0x000e220000000800 */
[----:B----4-:R-:W-:Y:S05]  /*10840*/  @!P0 BRA `(.L_x_379) ;  /* 0x0000000000288947 */ /* 0x010fea0003800000 */
[----:B------:R-:W4:Y:S02]  /*10850*/  LDC R3, c[0x0][0x64c] ;  /* 0x00019300ff037b82 */ /* 0x000f240000000800 */
[----:B----4-:R-:W-:-:S05]  /*10860*/  IADD3 R3, P0, R14, R3, RZ ;  /* 0x000000030e037210 */ /* 0x010fca0007f1e0ff */
        /* <DEDUP_REMOVED lines=8> */
.L_x_379:
[----:B------:R-:W4:Y:S01]  /*108f0*/  LDC R3, c[0x0][0x65c] ;  /* 0x00019700ff037b82 */ /* 0x000f220000000800 */
[----:B-1-3--:R-:W-:Y:S01]  /*10900*/  SHF.R.U64 R0, R4, R25, R5 ;  /* 0x0000001904007219 */ /* 0x00afe20000001205 */
[----:B0-----:R-:W-:Y:S01]  /*10910*/  VIADD R5, R16, 0xffffffff ;  /* 0xffffffff10057836 */ /* 0x001fe20000000000 */
[----:B------:R-:W-:Y:S01]  /*10920*/  LOP3.LUT R19, R10, R19, RZ, 0xc0, !PT ;  /* 0x000000130a137212 */ /* 0x000fe200078ec0ff */
[----:B------:R-:W-:-:S03]  /*10930*/  IMAD.MOV R15, RZ, RZ, -R15 ;  /* 0x000000ffff0f7224 */ /* 0x000fc600078e0a0f */
[----:B------:R-:W-:Y:S01]  /*10940*/  LOP3.LUT R5, R12, R5, RZ, 0xc0, !PT ;  /* 0x000000050c057212 */ /* 0x000fe200078ec0ff */
[----:B------:R-:W-:Y:S01]  /*10950*/  IMAD R19, R24, R0, R19 ;  /* 0x0000000018137224 */ /* 0x000fe200078e0213 */
[----:B----4-:R-:W-:Y:S01]  /*10960*/  ISETP.NE.AND P0, PT, R3, 0x1, PT ;  /* 0x000000010300780c */ /* 0x010fe20003f05270 */
[----:B------:R-:W-:-:S04]  /*10970*/  IMAD.MOV R3, RZ, RZ, -R0 ;  /* 0x000000ffff037224 */ /* 0x000fc800078e0a00 */
[----:B--2---:R-:W-:Y:S02]  /*10980*/  IMAD R0, R3, R28, R14 ;  /* 0x0000001c03007224 */ /* 0x004fe400078e020e */
[----:B------:R-:W-:Y:S02]  /*10990*/  IMAD.MOV.U32 R3, RZ, RZ, 0x1 ;  /* 0x00000001ff037424 */ /* 0x000fe400078e00ff */
[----:B------:R-:W-:Y:S02]  /*109a0*/  IMAD R4, R0, R16, R5 ;  /* 0x0000001000047224 */ /* 0x000fe400078e0205 */
[----:B------:R-:W-:Y:S01]  /*109b0*/  IMAD.MOV.U32 R16, RZ, RZ, R13 ;  /* 0x000000ffff107224 */ /* 0x000fe200078e000d */
[----:B------:R-:W-:Y:S01]  /*109c0*/  PRMT R0, R3, 0x7610, R0 ;  /* 0x0000761003007816 */ /* 0x000fe20000000000 */
[----:B------:R-:W-:-:S04]  /*109d0*/  @P0 IMAD R22, R21, R15, R20 ;  /* 0x0000000f15160224 */ /* 0x000fc800078e0214 */
[----:B------:R-:W-:-:S05]  /*109e0*/  IMAD R19, R19, R29, R22 ;  /* 0x0000001d13137224 */ /* 0x000fca00078e0216 */
[----:B------:R-:W-:Y:S02]  /*109f0*/  SEL R22, R4, R19, !P0 ;  /* 0x0000001304167207 */ /* 0x000fe40004000000 */
[----:B------:R-:W-:-:S07]  /*10a00*/  SEL R19, R19, R4, !P0 ;  /* 0x0000000413137207 */ /* 0x000fce0004000000 */
.L_x_377:
[----:B------:R-:W-:-:S13]  /*10a10*/  LOP3.LUT P0, RZ, R0, 0xff, RZ, 0xc0, !PT ;  /* 0x000000ff00ff7812 */ /* 0x000fda000780c0ff */
[----:B------:R-:W-:Y:S05]  /*10a20*/  @P0 BRA `(.L_x_380) ;  /* 0xffffff0400440947 */ /* 0x000fea000383ffff */
[----:B------:R-:W-:Y:S05]  /*10a30*/  EXIT ;  /* 0x000000000000794d */ /* 0x000fea0003800000 */
.L_x_3:
[----:B0-----:R-:W-:Y:S01]  /*10a40*/  ULDC.64 UR4, c[0x0][0x650] ;  /* 0x0001940000047ab9 */ /* 0x001fe20000000a00 */
        /* <DEDUP_REMOVED lines=25> */
.L_x_382:
[--C-:B------:R-:W-:Y:S01]  /*10be0*/  SHF.R.U64 R12, R10, R14, R11.reuse ;  /* 0x0000000e0a0c7219 */ /* 0x100fe2000000120b */
[----:B------:R-:W0:Y:S01]  /*10bf0*/  LDC R22, c[0x0][0x618] ;  /* 0x00018600ff167b82 */ /* 0x000e220000000800 */
[----:B------:R-:W-:Y:S01]  /*10c00*/  I2FP.F32.U32 R6, R4 ;  /* 0x0000000400067245 */ /* 0x000fe20000201000 */
[----:B------:R-:W-:Y:S01]  /*10c10*/  ULDC UR4, c[0x0][0x150] ;  /* 0x0000540000047ab9 */ /* 0x000fe20000000800 */
[----:B------:R-:W-:Y:S01]  /*10c20*/  SHF.R.U32.HI R5, RZ, R14, R11 ;  /* 0x0000000eff057219 */ /* 0x000fe2000001160b */
[----:B------:R-:W-:Y:S01]  /*10c30*/  IMAD.MOV.U32 R16, RZ, RZ, R18 ;  /* 0x000000ffff107224 */ /* 0x000fe200078e0012 */
[----:B------:R-:W-:Y:S01]  /*10c40*/  IADD3 R9, P0, RZ, -R12, RZ ;  /* 0x8000000cff097210 */ /* 0x000fe20007f1e0ff */
[----:B------:R-:W-:Y:S01]  /*10c50*/  FMUL R11, R6, UR4 ;  /* 0x00000004060b7c20 */ /* 0x000fe20008400000 */
[----:B------:R-:W-:Y:S01]  /*10c60*/  ULDC UR4, c[0x0][0x154] ;  /* 0x0000550000047ab9 */ /* 0x000fe20000000800 */
[----:B------:R-:W1:Y:S02]  /*10c70*/  LDC.64 R24, c[0x0][0x640] ;  /* 0x00019000ff187b82 */ /* 0x000e640000000a00 */
[----:B------:R-:W-:-:S02]  /*10c80*/  IMAD.X R5, RZ, RZ, ~R5, P0 ;  /* 0x000000ffff057224 */ /* 0x000fc400000e0e05 */
[----:B------:R-:W2:Y:S01]  /*10c90*/  F2I.U32.TRUNC.NTZ R11, R11 ;  /* 0x0000000b000b7305 */ /* 0x000ea2000020f000 */
[----:B------:R-:W-:-:S03]  /*10ca0*/  IMAD.WIDE.U32 R6, R9, R20, R16 ;  /* 0x0000001409067225 */ /* 0x000fc600078e0010 */
[----:B------:R-:W3:Y:S01]  /*10cb0*/  LDC R13, c[0x0][0x144] ;  /* 0x00005100ff0d7b82 */ /* 0x000ee20000000800 */
[----:B------:R-:W-:-:S04]  /*10cc0*/  IMAD R8, R5, R20, RZ ;  /* 0x0000001405087224 */ /* 0x000fc800078e02ff */
[----:B------:R-:W-:Y:S02]  /*10cd0*/  IMAD R5, R9, R21, R8 ;  /* 0x0000001509057224 */ /* 0x000fe400078e0208 */
[----:B------:R-:W-:Y:S01]  /*10ce0*/  IMAD.MOV.U32 R8, RZ, RZ, -0x1 ;  /* 0xffffffffff087424 */ /* 0x000fe200078e00ff */
[----:B------:R-:W4:Y:S01]  /*10cf0*/  LDC R14, c[0x0][0x608] ;  /* 0x00018200ff0e7b82 */ /* 0x000f220000000800 */
[----:B------:R-:W-:Y:S01]  /*10d00*/  IMAD.IADD R5, R7, 0x1, R5 ;  /* 0x0000000107057824 */ /* 0x000fe200078e0205 */
[----:B------:R-:W-:-:S04]  /*10d10*/  I2FP.F32.U32 R7, R3 ;  /* 0x0000000300077245 */ /* 0x000fc80000201000 */
[-C--:B0-----:R-:W-:Y:S01]  /*10d20*/  SHF.R.U64 R10, R6, R22.reuse, R5 ;  /* 0x00000016060a7219 */ /* 0x081fe20000001205 */
[----:B--2---:R-:W-:Y:S01]  /*10d30*/  IMAD.MOV R6, RZ, RZ, -R11 ;  /* 0x000000ffff067224 */ /* 0x004fe200078e0a0b */
[----:B------:R-:W0:Y:S01]  /*10d40*/  LDC R9, c[0x0][0x658] ;  /* 0x00019600ff097b82 */ /* 0x000e220000000800 */
[----:B-1----:R-:W-:Y:S01]  /*10d50*/  ISETP.NE.U32.AND P0, PT, R24, RZ, PT ;  /* 0x000000ff1800720c */ /* 0x002fe20003f05070 */
[----:B------:R-:W-:Y:S01]  /*10d60*/  FMUL R7, R7, UR4 ;  /* 0x0000000407077c20 */ /* 0x000fe20008400000 */
[----:B------:R-:W-:Y:S02]  /*10d70*/  SHF.R.U32.HI R5, RZ, R22, R5 ;  /* 0x00000016ff057219 */ /* 0x000fe40000011605 */
[----:B------:R-:W-:-:S03]  /*10d80*/  ISETP.NE.AND.EX P0, PT, R25, RZ, PT, P0 ;  /* 0x000000ff1900720c */ /* 0x000fc60003f05300 */
[----:B------:R-:W1:Y:S01]  /*10d90*/  LDC R16, c[0x0][0x148] ;  /* 0x00005200ff107b82 */ /* 0x000e620000000800 */
[----:B---3--:R-:W-:Y:S02]  /*10da0*/  IMAD R21, R13, R6, R4 ;  /* 0x000000060d157224 */ /* 0x008fe400078e0204 */
[----:B------:R-:W-:-:S05]  /*10db0*/  IMAD.MOV.U32 R6, RZ, RZ, 0x1 ;  /* 0x00000001ff067424 */ /* 0x000fca00078e00ff */
[----:B------:R-:W2:Y:S01]  /*10dc0*/  LDC R19, c[0x0][0x600] ;  /* 0x00018000ff137b82 */ /* 0x000ea20000000800 */
[-CC-:B----4-:R-:W-:Y:S02]  /*10dd0*/  SHF.R.U64 R13, R10, R14.reuse, R5.reuse ;  /* 0x0000000e0a0d7219 */ /* 0x190fe40000001205 */
[----:B------:R-:W-:Y:S02]  /*10de0*/  SHF.R.U32.HI R4, RZ, R14, R5 ;  /* 0x0000000eff047219 */ /* 0x000fe40000011605 */
[----:B------:R3:W4:Y:S03]  /*10df0*/  F2I.U32.TRUNC.NTZ R14, R7 ;  /* 0x00000007000e7305 */ /* 0x000726000020f000 */
[----:B------:R-:W1:Y:S01]  /*10e00*/  LDC R20, c[0x0][0x648] ;  /* 0x00019200ff147b82 */ /* 0x000e620000000800 */
[-C--:B0-----:R-:W-:Y:S02]  /*10e10*/  SHF.R.U64 R15, R13, R9.reuse, R4 ;  /* 0x000000090d0f7219 */ /* 0x081fe40000001204 */
[----:B------:R-:W-:-:S02]  /*10e20*/  SHF.L.U32 R8, R8, R9, RZ ;  /* 0x0000000908087219 */ /* 0x000fc400000006ff */
[-C--:B------:R-:W-:Y:S01]  /*10e30*/  SHF.R.U32.HI R5, RZ, R9.reuse, R4 ;  /* 0x00000009ff057219 */ /* 0x080fe20000011604 */
[----:B------:R-:W-:Y:S01]  /*10e40*/  IMAD.MOV.U32 R4, RZ, RZ, R15 ;  /* 0x000000ffff047224 */ /* 0x000fe200078e000f */
[----:B------:R-:W-:Y:S01]  /*10e50*/  SHF.L.U32 R22, R6, R9, RZ ;  /* 0x0000000906167219 */ /* 0x000fe200000006ff */
[----:B------:R-:W0:Y:S01]  /*10e60*/  LDC R23, c[0x0][0x638] ;  /* 0x00018e00ff177b82 */ /* 0x000e220000000800 */
[----:B------:R-:W-:-:S07]  /*10e70*/  LOP3.LUT R26, RZ, R8, RZ, 0x33, !PT ;  /* 0x00000008ff1a7212 */ /* 0x000fce00078e33ff */
        /* <DEDUP_REMOVED lines=12> */
.L_x_383:
[----:B------:R-:W3:Y:S01]  /*10f40*/  LDC R6, c[0x0][0x65c] ;  /* 0x00019700ff067b82 */ /* 0x000ee20000000800 */
[----:B-1----:R-:W-:Y:S01]  /*10f50*/  SHF.R.U64 R5, R4, R20, R5 ;  /* 0x0000001404057219 */ /* 0x002fe20000001205 */
[----:B--2---:R-:W-:Y:S01]  /*10f60*/  VIADD R7, R19, 0xffffffff ;  /* 0xffffffff13077836 */ /* 0x004fe20000000000 */
[----:B------:R-:W-:Y:S01]  /*10f70*/  LOP3.LUT R4, R13, R26, RZ, 0xc0, !PT ;  /* 0x0000001a0d047212 */ /* 0x000fe200078ec0ff */
[----:B------:R-:W-:Y:S02]  /*10f80*/  IMAD.MOV R14, RZ, RZ, -R14 ;  /* 0x000000ffff0e7224 */ /* 0x000fe400078e0a0e */
[----:B------:R-:W-:Y:S01]  /*10f90*/  IMAD.MOV.U32 R8, RZ, RZ, R12 ;  /* 0x000000ffff087224 */ /* 0x000fe200078e000c */
[----:B------:R-:W-:Y:S01]  /*10fa0*/  LOP3.LUT R10, R10, R7, RZ, 0xc0, !PT ;  /* 0x000000070a0a7212 */ /* 0x000fe200078ec0ff */
[----:B------:R-:W-:Y:S01]  /*10fb0*/  IMAD R4, R22, R5, R4 ;  /* 0x0000000516047224 */ /* 0x000fe200078e0204 */
[----:B---3--:R-:W-:Y:S01]  /*10fc0*/  ISETP.NE.AND P0, PT, R6, 0x1, PT ;  /* 0x000000010600780c */ /* 0x008fe20003f05270 */
[----:B------:R-:W-:-:S12]  /*10fd0*/  IMAD.MOV R6, RZ, RZ, -R5 ;  /* 0x000000ffff067224 */ /* 0x000fd800078e0a05 */
[----:B------:R-:W-:Y:S02]  /*10fe0*/  @P0 IMAD R21, R16, R14, R3 ;  /* 0x0000000e10150224 */ /* 0x000fe400078e0203 */
[----:B0-----:R-:W-:Y:S02]  /*10ff0*/  IMAD R3, R6, R23, R15 ;  /* 0x0000001706037224 */ /* 0x001fe400078e020f */
[----:B------:R-:W-:Y:S02]  /*11000*/  IMAD R7, R4, R27, R21 ;  /* 0x0000001b04077224 */ /* 0x000fe400078e0215 */
[----:B------:R-:W-:Y:S02]  /*11010*/  IMAD R4, R3, R19, R10 ;  /* 0x0000001303047224 */ /* 0x000fe400078e020a */
[----:B------:R-:W-:-:S03]  /*11020*/  IMAD.MOV.U32 R6, RZ, RZ, 0x1 ;  /* 0x00000001ff067424 */ /* 0x000fc600078e00ff */
[----:B------:R-:W-:Y:S02]  /*11030*/  SEL R9, R4, R7, !P0 ;  /* 0x0000000704097207 */ /* 0x000fe40004000000 */
[----:B------:R-:W-:-:S07]  /*11040*/  SEL R7, R7, R4, !P0 ;  /* 0x0000000407077207 */ /* 0x000fce0004000000 */
.L_x_381:
[----:B------:R-:W-:-:S08]  /*11050*/  NOP ;  /* 0x0000000000007918 */ /* 0x000fd00000000000 */
[----:B------:R-:W0:-:S00]  /*11060*/  USETMAXREG.DEALLOC.CTAPOOL 0x28 ;  /* 0x00000028000079c8 */ /* 0x000e0000080e0500 */
[----:B0-----:R-:W-:-:S13]  /*11070*/  ISETP.NE.AND P0, PT, R0, RZ, PT ;  /* 0x000000ff0000720c */ /* 0x001fda0003f05270 */
[----:B------:R-:W-:Y:S05]  /*11080*/  @P0 EXIT ;  /* 0x000000000000094d */ /* 0x000fea0003800000 */
[----:B------:R-:W-:Y:S01]  /*11090*/  LOP3.LUT P0, RZ, R6, 0xff, RZ, 0xc0, !PT ;  /* 0x000000ff06ff7812 */ /* 0x000fe2000780c0ff */
[----:B------:R-:W-:Y:S02]  /*110a0*/  IMAD.MOV.U32 R3, RZ, RZ, 0x1 ;  /* 0x00000001ff037424 */ /* 0x000fe400078e00ff */
[----:B------:R-:W-:-:S10]  /*110b0*/  IMAD.MOV.U32 R0, RZ, RZ, RZ ;  /* 0x000000ffff007224 */ /* 0x000fd400078e00ff */
[----:B------:R-:W-:Y:S05]  /*110c0*/  @!P0 BRA `(.L_x_384) ;  /* 0x0000000c00448947 */ /* 0x000fea0003800000 */
[----:B------:R-:W0:Y:S01]  /*110d0*/  LDC R0, c[0x0][0x28c] ;  /* 0x0000a300ff007b82 */ /* 0x000e220000000800 */
[----:B------:R-:W1:Y:S01]  /*110e0*/  S2R R4, SR_TID.X ;  /* 0x0000000000047919 */ /* 0x000e620000002100 */
[----:B------:R-:W-:Y:S01]  /*110f0*/  ULDC UR5, c[0x0][0x600] ;  /* 0x0001800000057ab9 */ /* 0x000fe20000000800 */
[----:B------:R-:W-:Y:S01]  /*11100*/  ULDC UR4, c[0x0][0xc] ;  /* 0x0000030000047ab9 */ /* 0x000fe20000000800 */
[----:B------:R-:W-:Y:S01]  /*11110*/  UIADD3 UR16, UR5, -0x1, URZ ;  /* 0xffffffff05107890 */ /* 0x000fe2000fffe03f */
[----:B------:R-:W-:Y:S01]  /*11120*/  BSSY B0, `(.L_x_384) ;  /* 0x00000cb000007945 */ /* 0x000fe20003800000 */
[----:B------:R-:W-:Y:S01]  /*11130*/  ULDC UR6, c[0x0][0x658] ;  /* 0x0001960000067ab9 */ /* 0x000fe20000000800 */
[----:B------:R-:W-:Y:S01]  /*11140*/  ULDC UR5, c[0x0][0x10] ;  /* 0x0000040000057ab9 */ /* 0x000fe20000000800 */
[----:B------:R-:W-:Y:S01]  /*11150*/  UMOV UR7, 0xffffffff ;  /* 0xffffffff00077882 */ /* 0x000fe20000000000 */
[----:B------:R-:W-:Y:S01]  /*11160*/  UMOV UR8, 0x1 ;  /* 0x0000000100087882 */ /* 0x000fe20000000000 */
[----:B------:R-:W-:Y:S01]  /*11170*/  UIMAD.WIDE.U32 UR4, UR4, UR5, URZ ;  /* 0x00000005040472a5 */ /* 0x000fe2000f8e003f */
[----:B------:R-:W-:Y:S01]  /*11180*/  IMAD.MOV.U32 R11, RZ, RZ, 0x1 ;  /* 0x00000001ff0b7424 */ /* 0x000fe200078e00ff */
[----:B------:R-:W-:Y:S01]  /*11190*/  USHF.L.U32 UR7, UR7, UR6, URZ ;  /* 0x0000000607077299 */ /* 0x000fe2000800063f */
[----:B------:R-:W-:Y:S01]  /*111a0*/  LOP3.LUT R16, R2, 0x2, RZ, 0xfc, !PT ;  /* 0x0000000202107812 */ /* 0x000fe200078efcff */
[----:B------:R-:W-:-:S02]  /*111b0*/  USHF.L.U32 UR18, UR8, UR6, URZ ;  /* 0x0000000608127299 */ /* 0x000fc4000800063f */
[----:B------:R-:W-:Y:S01]  /*111c0*/  ULOP3.LUT UR17, URZ, UR7, URZ, 0x33, !UPT ;  /* 0x000000073f117292 */ /* 0x000fe2000f8e333f */
[----:B------:R-:W-:Y:S01]  /*111d0*/  ULDC UR6, c[0x0][0x14] ;  /* 0x0000050000067ab9 */ /* 0x000fe20000000800 */
[----:B------:R-:W-:Y:S01]  /*111e0*/  ULDC.64 UR22, c[0x0][0x198] ;  /* 0x0000660000167ab9 */ /* 0x000fe20000000a00 */
[----:B------:R-:W-:Y:S02]  /*111f0*/  UIMAD.WIDE.U32 UR20, UR4, UR6, URZ ;  /* 0x00000006041472a5 */ /* 0x000fe4000f8e003f */
[----:B------:R-:W-:Y:S01]  /*11200*/  UIMAD UR13, UR5, UR6, URZ ;  /* 0x00000006050d72a4 */ /* 0x000fe2000f8e023f */
[----:B0-----:R-:W-:-:S03]  /*11210*/  VIADD R0, R0, 0x3f ;  /* 0x0000003f00007836 */ /* 0x001fc60000000000 */
[----:B------:R-:W-:Y:S02]  /*11220*/  UIADD3 UR13, UR21, UR13, URZ ;  /* 0x0000000d150d7290 */ /* 0x000fe4000fffe03f */
[----:B------:R-:W-:-:S04]  /*11230*/  SHF.R.S32.HI R3, RZ, 0x1f, R0 ;  /* 0x0000001fff037819 */ /* 0x000fc80000011400 */
[----:B------:R-:W-:Y:S01]  /*11240*/  LEA.HI R3, R3, R0, RZ, 0x6 ;  /* 0x0000000003037211 */ /* 0x000fe200078f30ff */
[----:B------:R-:W-:Y:S01]  /*11250*/  IMAD.MOV.U32 R0, RZ, RZ, RZ ;  /* 0x000000ffff007224 */ /* 0x000fe200078e00ff */
[C---:B-1----:R-:W-:Y:S02]  /*11260*/  LOP3.LUT P2, RZ, R4.reuse, 0x7f, RZ, 0xc0, !PT ;  /* 0x0000007f04ff7812 */ /* 0x042fe4000784c0ff */
[----:B------:R-:W-:Y:S01]  /*11270*/  SHF.R.S32.HI R13, RZ, 0x6, R3 ;  /* 0x00000006ff0d7819 */ /* 0x000fe20000011403 */
[----:B------:R-:W-:Y:S01]  /*11280*/  IMAD.MOV.U32 R3, RZ, RZ, 0x1 ;  /* 0x00000001ff037424 */ /* 0x000fe200078e00ff */
[----:B------:R-:W-:-:S03]  /*11290*/  LOP3.LUT P0, RZ, R4, 0x1f, RZ, 0xc0, !PT ;  /* 0x0000001f04ff7812 */ /* 0x000fc6000780c0ff */
[----:B------:R-:W-:Y:S01]  /*112a0*/  VIADD R10, R13, 0x1 ;  /* 0x000000010d0a7836 */ /* 0x000fe20000000000 */
[----:B------:R-:W-:-:S13]  /*112b0*/  PLOP3.LUT P0, PT, P0, P2, PT, 0x8a, 0x0 ;  /* 0x000000000000781c */ /* 0x000fda0000705172 */
.L_x_396:
[----:B------:R-:W-:-:S03]  /*112c0*/  UMOV UR4, 0xffffffff ;  /* 0xffffffff00047882 */ /* 0x000fc60000000000 */
[----:B------:R-:W-:Y:S05]  /*112d0*/  BRA.DIV UR4, `(.L_x_385) ;  /* 0x0000000e04ac7947 */ /* 0x000fea000b800000 */
[----:B------:R-:W-:-:S13]  /*112e0*/  ELECT P6, URZ, PT ;  /* 0x00000000003f782f */ /* 0x000fda00038c0000 */
.L_x_407:
[----:B------:R-:W0:Y:S01]  /*112f0*/  LDC R4, c[0x0][0x28c] ;  /* 0x0000a300ff047b82 */ /* 0x000e220000000800 */
[----:B------:R-:W-:Y:S01]  /*11300*/  BSSY B1, `(.L_x_386) ;  /* 0x0000037000017945 */ /* 0x000fe20003800000 */
[----:B0-----:R-:W-:-:S13]  /*11310*/  ISETP.LT.OR P6, PT, R4, 0x1, !P6 ;  /* 0x000000010400780c */ /* 0x001fda00077c1670 */
[----:B------:R-:W-:Y:S05]  /*11320*/  @P6 BRA `(.L_x_387) ;  /* 0x0000000000d06947 */ /* 0x000fea0003800000 */
[----:B------:R-:W-:Y:S02]  /*11330*/  IMAD R14, R9, 0xb0, RZ ;  /* 0x000000b0090e7824 */ /* 0x000fe400078e02ff */
[----:B------:R-:W-:Y:S02]  /*11340*/  IMAD R15, R7, 0xc0, RZ ;  /* 0x000000c0070f7824 */ /* 0x000fe400078e02ff */
[----:B------:R-:W-:Y:S02]  /*11350*/  IMAD.MOV.U32 R20, RZ, RZ, RZ ;  /* 0x000000ffff147224 */ /* 0x000fe400078e00ff */
[----:B------:R-:W-:Y:S02]  /*11360*/  IMAD.MOV.U32 R4, RZ, RZ, R10 ;  /* 0x000000ffff047224 */ /* 0x000fe400078e000a */
[----:B------:R-:W-:Y:S02]  /*11370*/  IMAD.MOV.U32 R5, RZ, RZ, R3 ;  /* 0x000000ffff057224 */ /* 0x000fe400078e0003 */
[----:B------:R-:W-:-:S07]  /*11380*/  IMAD.MOV.U32 R6, RZ, RZ, R0 ;  /* 0x000000ffff067224 */ /* 0x000fce00078e0000 */
.L_x_391:
[----:B------:R-:W0:Y:S01]  /*11390*/  S2R R12, SR_CgaCtaId ;  /* 0x00000000000c7919 */ /* 0x000e220000008800 */
[----:B------:R-:W-:Y:S01]  /*113a0*/  MOV R7, 0x400 ;  /* 0x0000040000077802 */ /* 0x000fe20000000f00 */
[----:B------:R-:W1:Y:S03]  /*113b0*/  @!P2 LDC R9, c[0x0][0x500] ;  /* 0x00014000ff09ab82 */ /* 0x000e660000000800 */
[----:B0-----:R-:W-:Y:S02]  /*113c0*/  LEA R19, R12, R7, 0x18 ;  /* 0x000000070c137211 */ /* 0x001fe400078ec0ff */
[----:B------:R-:W-:-:S03]  /*113d0*/  SHF.L.U32 R7, R5, 0x1f, RZ ;  /* 0x0000001f05077819 */ /* 0x000fc600000006ff */
[----:B------:R-:W-:-:S04]  /*113e0*/  IMAD R12, R6, 0x8, R19 ;  /* 0x00000008060c7824 */ /* 0x000fc800078e0213 */
[----:B------:R-:W0:Y:S02]  /*113f0*/  SYNCS.PHASECHK.TRANS64.TRYWAIT P1, [R12+URZ+0x20], R7 ;  /* 0x000020070c0075a7 */ /* 0x000e24000802017f */
[----:B01----:R-:W-:Y:S05]  /*11400*/  @!P1 BRA `(.L_x_388) ;  /* 0x0000000c00809947 */ /* 0x003fea0003800000 */
.L_x_408:
[----:B0-----:R-:W-:Y:S01]  /*11410*/  PRMT R7, R16, 0x9910, RZ ;  /* 0x0000991010077816 */ /* 0x001fe200000000ff */
[----:B------:R0:W-:Y:S03]  /*11420*/  @!P2 SYNCS.ARRIVE.TRANS64 RZ, [R12+URZ], R9 ;  /* 0x000000090cffa9a7 */ /* 0x0001e6000800003f */
[----:B------:R-:W-:-:S13]  /*11430*/  ISETP.NE.AND P1, PT, R7, 0x2, PT ;  /* 0x000000020700780c */ /* 0x000fda0003f25270 */
[----:B0-----:R-:W-:Y:S05]  /*11440*/  @P1 BRA `(.L_x_389) ;  /* 0x0000000000041947 */ /* 0x001fea0003800000 */
[----:B------:R-:W-:Y:S01]  /*11450*/  BPT.TRAP 0x1 ;  /* 0x000000040000795c */ /* 0x000fe20000300000 */
.L_x_389:
[----:B------:R-:W-:Y:S05]  /*11460*/  @P0 BRA `(.L_x_390) ;  /* 0x0000000000040947 */ /* 0x000fea0003800000 */
[----:B------:R-:W-:Y:S01]  /*11470*/  BPT.TRAP 0x1 ;  /* 0x000000040000795c */ /* 0x000fe20000300000 */
.L_x_390:
[--C-:B------:R-:W-:Y:S01]  /*11480*/  IMAD R7, R6, 0x6000, R19.reuse ;  /* 0x0000600006077824 */ /* 0x100fe200078e0213 */
[----:B------:R-:W-:Y:S01]  /*11490*/  R2UR UR9, R12 ;  /* 0x000000000c0972ca */ /* 0x000fe200000e0000 */
[----:B------:R-:W-:Y:S01]  /*114a0*/  IMAD R19, R6, 0x5800, R19 ;  /* 0x0000580006137824 */ /* 0x000fe200078e0213 */
[----:B------:R-:W-:Y:S01]  /*114b0*/  UIADD3 UR4, UP0, UR22, 0xf0, URZ ;  /* 0x000000f016047890 */ /* 0x000fe2000ff1e03f */
[----:B------:R-:W-:Y:S01]  /*114c0*/  VIADD R4, R4, 0xffffffff ;  /* 0xffffffff04047836 */ /* 0x000fe20000000000 */
[----:B------:R-:W-:Y:S01]  /*114d0*/  R2UR UR5, R7 ;  /* 0x00000000070572ca */ /* 0x000fe200000e0000 */
[----:B------:R-:W-:Y:S01]  /*114e0*/  UIADD3 UR24, UP1, UR22, 0x1f0, URZ ;  /* 0x000001f016187890 */ /* 0x000fe2000ff3e03f */
[----:B------:R-:W-:Y:S01]  /*114f0*/  R2UR UR8, R19 ;  /* 0x00000000130872ca */ /* 0x000fe200000e0000 */
[----:B------:R-:W-:Y:S01]  /*11500*/  VIADD R6, R6, 0x1 ;  /* 0x0000000106067836 */ /* 0x000fe20000000000 */
[----:B------:R-:W-:Y:S01]  /*11510*/  R2UR UR11, R15 ;  /* 0x000000000f0b72ca */ /* 0x000fe200000e0000 */
[----:B------:R-:W-:Y:S01]  /*11520*/  UIADD3.X UR25, URZ, UR23, URZ, UP1, !UPT ;  /* 0x000000173f197290 */ /* 0x000fe20008ffe43f */
[----:B------:R-:W-:Y:S01]  /*11530*/  R2UR UR10, R20 ;  /* 0x00000000140a72ca */ /* 0x000fe200000e0000 */
[----:B------:R-:W-:Y:S01]  /*11540*/  UMOV UR6, 0x0 ;  /* 0x0000000000067882 */ /* 0x000fe20000000000 */
[----:B------:R-:W-:Y:S01]  /*11550*/  R2UR UR12, R8 ;  /* 0x00000000080c72ca */ /* 0x000fe200000e0000 */
[----:B------:R-:W-:Y:S01]  /*11560*/  UMOV UR7, 0x10000000 ;  /* 0x1000000000077882 */ /* 0x000fe20000000000 */
[----:B------:R-:W-:Y:S01]  /*11570*/  R2UR UR19, R14 ;  /* 0x000000000e1372ca */ /* 0x000fe200000e0000 */
[----:B------:R-:W-:Y:S01]  /*11580*/  VIADD R20, R20, 0x40 ;  /* 0x0000004014147836 */ /* 0x000fe20000000000 */
[----:B------:R-:W-:Y:S01]  /*11590*/  ISETP.GT.AND P3, PT, R4, 0x1, PT ;  /* 0x000000010400780c */ /* 0x000fe20003f64270 */
[----:B------:R-:W-:Y:S01]  /*115a0*/  UIADD3 UR14, UR5, 0x100, URZ ;  /* 0x00000100050e7890 */ /* 0x000fe2000fffe03f */
[----:B------:R-:W-:Y:S01]  /*115b0*/  ISETP.NE.AND P1, PT, R6, 0x4, PT ;  /* 0x000000040600780c */ /* 0x000fe20003f25270 */
[----:B------:R-:W-:-:S02]  /*115c0*/  UIADD3.X UR5, URZ, UR23, URZ, UP0, !UPT ;  /* 0x000000173f057290 */ /* 0x000fc400087fe43f */
[----:B------:R-:W-:Y:S01]  /*115d0*/  UIADD3 UR15, UR8, 0x18100, URZ ;  /* 0x00018100080f7890 */ /* 0x000fe2000fffe03f */
[----:B------:R-:W-:Y:S02]  /*115e0*/  SEL R12, RZ, 0x1, P1 ;  /* 0x00000001ff0c7807 */ /* 0x000fe40000800000 */
[----:B------:R-:W-:Y:S01]  /*115f0*/  UMOV UR8, UR14 ;  /* 0x0000000e00087c82 */ /* 0x000fe20008000000 */
[----:B------:R-:W-:Y:S02]  /*11600*/  SEL R6, R6, RZ, P1 ;  /* 0x000000ff06067207 */ /* 0x000fe40000800000 */
[----:B------:R-:W-:Y:S01]  /*11610*/  LOP3.LUT R5, R5, R12, RZ, 0x3c, !PT ;  /* 0x0000000c05057212 */ /* 0x000fe200078e3cff */
[----:B------:R0:W-:Y:S02]  /*11620*/  UTMALDG.3D [UR8], [UR4], desc[UR6] ;  /* 0x00000608040075b4 */ /* 0x0001e40008011000 */
[----:B0-----:R-:W-:Y:S01]  /*11630*/  UMOV UR8, UR15 ;  /* 0x0000000f00087c82 */ /* 0x001fe20008000000 */
[----:B------:R-:W-:-:S02]  /*11640*/  UMOV UR11, UR19 ;  /* 0x00000013000b7c82 */ /* 0x000fc40008000000 */
[----:B------:R0:W-:Y:S02]  /*11650*/  UTMALDG.3D [UR8], [UR24], desc[UR6] ;  /* 0x00000608180075b4 */ /* 0x0001e40008011000 */
[----:B0-----:R-:W-:Y:S05]  /*11660*/  @P3 BRA `(.L_x_391) ;  /* 0xfffffffc00483947 */ /* 0x001fea000383ffff */
.L_x_387:
[----:B------:R-:W-:Y:S05]  /*11670*/  BSYNC B1 ;  /* 0x0000000000017941 */ /* 0x000fea0003800000 */
.L_x_386:
[----:B------:R-:W-:Y:S01]  /*11680*/  LOP3.LUT P3, RZ, R11, 0xff, RZ, 0xc0, !PT ;  /* 0x000000ff0bff7812 */ /* 0x000fe2000786c0ff */
[----:B------:R-:W-:Y:S01]  /*11690*/  IMAD.IADD R0, R13, 0x1, R0 ;  /* 0x000000010d007824 */ /* 0x000fe200078e0200 */
[----:B------:R-:W-:Y:S01]  /*116a0*/  IADD3 R18, P4, R18, UR20, RZ ;  /* 0x0000001412127c10 */ /* 0x000fe2000ff9e0ff */
[----:B------:R-:W-:Y:S01]  /*116b0*/  ULDC.64 UR4, c[0x0][0x650] ;  /* 0x0001940000047ab9 */ /* 0x000fe20000000a00 */
[----:B------:R-:W-:Y:S01]  /*116c0*/  BSSY B1, `(.L_x_392) ;  /* 0x000006e000017945 */ /* 0x000fe20003800000 */
[----:B------:R-:W-:Y:S01]  /*116d0*/  IMAD.MOV.U32 R7, RZ, RZ, -0x1 ;  /* 0xffffffffff077424 */ /* 0x000fe200078e00ff */
[----:B------:R-:W-:Y:S01]  /*116e0*/  SHF.R.U32.HI R4, RZ, 0x2, R0 ;  /* 0x00000002ff047819 */ /* 0x000fe20000011600 */
[----:B------:R-:W-:Y:S01]  /*116f0*/  IMAD.MOV.U32 R9, RZ, RZ, -0x1 ;  /* 0xffffffffff097424 */ /* 0x000fe200078e00ff */
[----:B------:R-:W-:Y:S01]  /*11700*/  ISETP.GT.U32.AND P1, PT, R0, 0x3, PT ;  /* 0x000000030000780c */ /* 0x000fe20003f24070 */
[----:B------:R-:W-:Y:S01]  /*11710*/  IMAD.MOV.U32 R8, RZ, RZ, -0x1 ;  /* 0xffffffffff087424 */ /* 0x000fe200078e00ff */
[----:B------:R-:W-:-:S02]  /*11720*/  LOP3.LUT R4, R4, 0x1, RZ, 0xc0, !PT ;  /* 0x0000000104047812 */ /* 0x000fc400078ec0ff */
[----:B------:R-:W-:Y:S01]  /*11730*/  ISETP.LT.U32.AND P1, PT, R13, 0x4, P1 ;  /* 0x000000040d00780c */ /* 0x000fe20000f21070 */
[----:B------:R-:W0:Y:S01]  /*11740*/  @P3 S2R R6, SR_CgaCtaId ;  /* 0x0000000000063919 */ /* 0x000e220000008800 */
[----:B------:R-:W-:Y:S02]  /*11750*/  @P3 MOV R5, 0x400 ;  /* 0x0000040000053802 */ /* 0x000fe40000000f00 */
[----:B------:R-:W-:Y:S02]  /*11760*/  IADD3.X R17, R17, UR13, RZ, P4, !PT ;  /* 0x0000000d11117c10 */ /* 0x000fe4000a7fe4ff */
[----:B------:R-:W-:Y:S02]  /*11770*/  ISETP.GE.U32.AND P4, PT, R18, UR4, PT ;  /* 0x0000000412007c0c */ /* 0x000fe4000bf86070 */
[----:B------:R-:W-:Y:S02]  /*11780*/  LOP3.LUT R0, R0, 0x3, RZ, 0xc0, !PT ;  /* 0x0000000300007812 */ /* 0x000fe400078ec0ff */
[----:B------:R-:W-:-:S02]  /*11790*/  PRMT R11, RZ, 0x7610, R11 ;  /* 0x00007610ff0b7816 */ /* 0x000fc4000000000b */
[----:B0-----:R-:W-:-:S04]  /*117a0*/  @P3 LEA R5, R6, R5, 0x18 ;  /* 0x0000000506053211 */ /* 0x001fc800078ec0ff */
[----:B------:R0:W-:Y:S01]  /*117b0*/  @P3 SYNCS.ARRIVE.TRANS64.A1T0 RZ, [R5+URZ+0x58], RZ ;  /* 0x000058ff05ff39a7 */ /* 0x0001e2000810003f */
[----:B------:R-:W-:Y:S02]  /*117c0*/  ISETP.NE.U32.AND P3, PT, R4, 0x1, PT ;  /* 0x000000010400780c */ /* 0x000fe40003f65070 */
[----:B------:R-:W-:Y:S02]  /*117d0*/  SEL R4, RZ, 0x1, !P1 ;  /* 0x00000001ff047807 */ /* 0x000fe40004800000 */
[----:B------:R-:W-:Y:S02]  /*117e0*/  ISETP.GE.U32.AND.EX P1, PT, R17, UR5, PT, P4 ;  /* 0x0000000511007c0c */ /* 0x000fe4000bf26140 */
[----:B------:R-:W-:-:S04]  /*117f0*/  ISETP.GT.U32.AND P3, PT, R13, 0x3, !P3 ;  /* 0x000000030d00780c */ /* 0x000fc80005f64070 */
[----:B0-----:R-:W-:-:S04]  /*11800*/  SEL R5, RZ, 0x1, !P3 ;  /* 0x00000001ff057807 */ /* 0x001fc80005800000 */
[--C-:B------:R-:W-:Y:S02]  /*11810*/  LOP3.LUT R3, R5, R3, R4.reuse, 0x96, !PT ;  /* 0x0000000305037212 */ /* 0x100fe400078e9604 */
[----:B------:R-:W-:Y:S01]  /*11820*/  PRMT R4, RZ, 0x7610, R4 ;  /* 0x00007610ff047816 */ /* 0x000fe20000000004 */
[----:B------:R-:W-:Y:S06]  /*11830*/  @P1 BRA `(.L_x_393) ;  /* 0x0000000400581947 */ /* 0x000fec0003800000 */
[----:B------:R-:W-:Y:S01]  /*11840*/  ULDC.64 UR4, c[0x0][0x628] ;  /* 0x00018a0000047ab9 */ /* 0x000fe20000000a00 */
[----:B------:R-:W0:Y:S01]  /*11850*/  S2R R14, SR_CTAID.X ;  /* 0x00000000000e7919 */ /* 0x000e220000002500 */
[----:B------:R-:W-:Y:S01]  /*11860*/  ISETP.NE.U32.AND P1, PT, RZ, UR4, PT ;  /* 0x00000004ff007c0c */ /* 0x000fe2000bf25070 */
[----:B------:R-:W-:Y:S01]  /*11870*/  ULDC UR7, c[0x0][0x630] ;  /* 0x00018c0000077ab9 */ /* 0x000fe20000000800 */
[----:B------:R-:W-:Y:S01]  /*11880*/  IMAD.MOV.U32 R4, RZ, RZ, R18 ;  /* 0x000000ffff047224 */ /* 0x000fe200078e0012 */
[----:B------:R-:W1:Y:S01]  /*11890*/  S2R R12, SR_CTAID.Y ;  /* 0x00000000000c7919 */ /* 0x000e620000002600 */
[----:B------:R-:W-:Y:S01]  /*118a0*/  ISETP.NE.AND.EX P1, PT, RZ, UR5, PT, P1 ;  /* 0x00000005ff007c0c */ /* 0x000fe2000bf25310 */
[----:B------:R-:W-:-:S12]  /*118b0*/  IMAD.MOV.U32 R5, RZ, RZ, R17 ;  /* 0x000000ffff057224 */ /* 0x000fd800078e0011 */
[----:B------:R-:W-:Y:S05]  /*118c0*/  @!P1 BRA `(.L_x_394) ;  /* 0x0000000000289947 */ /* 0x000fea0003800000 */
[----:B------:R-:W-:Y:S02]  /*118d0*/  ULDC UR6, c[0x0][0x634] ;  /* 0x00018d0000067ab9 */ /* 0x000fe40000000800 */
[----:B------:R-:W-:-:S05]  /*118e0*/  IADD3 R9, P1, R18, UR6, RZ ;  /* 0x0000000612097c10 */ /* 0x000fca000ff3e0ff */
[----:B------:R-:W-:-:S04]  /*118f0*/  IMAD.X R15, RZ, RZ, R17, P1 ;  /* 0x000000ffff0f7224 */ /* 0x000fc800008e0611 */
[----:B------:R-:W-:-:S04]  /*11900*/  IMAD.WIDE.U32 R6, R15, UR4, RZ ;  /* 0x000000040f067c25 */ /* 0x000fc8000f8e00ff */
[----:B------:R-:W-:-:S04]  /*11910*/  IMAD.WIDE.U32 R6, P1, R9, UR5, R6 ;  /* 0x0000000509067c25 */ /* 0x000fc8000f820006 */
[----:B------:R-:W-:-:S04]  /*11920*/  IMAD.WIDE.U32 R8, R9, UR4, RZ ;  /* 0x0000000409087c25 */ /* 0x000fc8000f8e00ff */
[----:B------:R-:W-:Y:S01]  /*11930*/  IMAD.X R5, RZ, RZ, RZ, P1 ;  /* 0x000000ffff057224 */ /* 0x000fe200008e06ff */
[----:B------:R-:W-:Y:S01]  /*11940*/  IADD3 RZ, P1, R9, R6, RZ ;  /* 0x0000000609ff7210 */ /* 0x000fe20007f3e0ff */
[----:B------:R-:W-:-:S04]  /*11950*/  IMAD.MOV.U32 R4, RZ, RZ, R7 ;  /* 0x000000ffff047224 */ /* 0x000fc800078e0007 */
[----:B------:R-:W-:-:S08]  /*11960*/  IMAD.WIDE.U32.X R4, R15, UR5, R4, P1 ;  /* 0x000000050f047c25 */ /* 0x000fd000088e0404 */
.L_x_394:
[--C-:B------:R-:W-:Y:S01]  /*11970*/  SHF.R.U64 R8, R4, UR7, R5.reuse ;  /* 0x0000000704087c19 */ /* 0x100fe20008001205 */
[----:B------:R-:W-:Y:S01]  /*11980*/  ULDC.64 UR4, c[0x0][0x620] ;  /* 0x0001880000047ab9 */ /* 0x000fe20000000a00 */
[----:B------:R-:W-:Y:S01]  /*11990*/  SHF.R.U32.HI R4, RZ, UR7, R5 ;  /* 0x00000007ff047c19 */ /* 0x000fe20008011605 */
[----:B------:R-:W-:Y:S01]  /*119a0*/  IMAD.MOV.U32 R5, RZ, RZ, R17 ;  /* 0x000000ffff057224 */ /* 0x000fe200078e0011 */
[----:B------:R-:W-:Y:S01]  /*119b0*/  IADD3 R7, P1, RZ, -R8, RZ ;  /* 0x80000008ff077210 */ /* 0x000fe20007f3e0ff */
[----:B------:R-:W2:Y:S01]  /*119c0*/  LDC R25, c[0x0][0x144] ;  /* 0x00005100ff197b82 */ /* 0x000ea20000000800 */
[----:B0-----:R-:W-:Y:S01]  /*119d0*/  I2FP.F32.U32 R9, R14 ;  /* 0x0000000e00097245 */ /* 0x001fe20000201000 */
[----:B------:R-:W-:Y:S01]  /*119e0*/  ULDC.64 UR8, c[0x0][0x640] ;  /* 0x0001900000087ab9 */ /* 0x000fe20000000a00 */
[----:B------:R-:W-:Y:S01]  /*119f0*/  ULDC UR6, c[0x0][0x608] ;  /* 0x0001820000067ab9 */ /* 0x000fe20000000800 */
[----:B------:R-:W-:Y:S01]  /*11a00*/  IMAD.X R4, RZ, RZ, ~R4, P1 ;  /* 0x000000ffff047224 */ /* 0x000fe200008e0e04 */
[----:B------:R-:W-:-:S03]  /*11a10*/  ISETP.NE.U32.AND P1, PT, RZ, UR8, PT ;  /* 0x00000008ff007c0c */ /* 0x000fc6000bf25070 */
[----:B------:R-:W-:Y:S01]  /*11a20*/  IMAD R6, R4, UR4, RZ ;  /* 0x0000000404067c24 */ /* 0x000fe2000f8e02ff */
[----:B------:R-:W0:Y:S01]  /*11a30*/  LDC R19, c[0x0][0x148] ;  /* 0x00005200ff137b82 */ /* 0x000e220000000800 */
[----:B------:R-:W-:Y:S01]  /*11a40*/  IMAD.MOV.U32 R4, RZ, RZ, R18 ;  /* 0x000000ffff047224 */ /* 0x000fe200078e0012 */
[----:B------:R-:W-:-:S03]  /*11a50*/  ISETP.NE.AND.EX P1, PT, RZ, UR9, PT, P1 ;  /* 0x00000009ff007c0c */ /* 0x000fc6000bf25310 */
[----:B------:R-:W-:Y:S01]  /*11a60*/  IMAD.WIDE.U32 R4, R7, UR4, R4 ;  /* 0x0000000407047c25 */ /* 0x000fe2000f8e0004 */
[----:B------:R-:W-:-:S03]  /*11a70*/  ULDC UR4, c[0x0][0x150] ;  /* 0x0000540000047ab9 */ /* 0x000fc60000000800 */
[----:B------:R-:W-:Y:S02]  /*11a80*/  IMAD R7, R7, UR5, R6 ;  /* 0x0000000507077c24 */ /* 0x000fe4000f8e0206 */
[----:B------:R-:W-:Y:S01]  /*11a90*/  FMUL R6, R9, UR4 ;  /* 0x0000000409067c20 */ /* 0x000fe20008400000 */
[----:B------:R-:W-:Y:S01]  /*11aa0*/  ULDC UR4, c[0x0][0x618] ;  /* 0x0001860000047ab9 */ /* 0x000fe20000000800 */
[----:B------:R-:W-:Y:S01]  /*11ab0*/  ULDC UR5, c[0x0][0x154] ;  /* 0x0000550000057ab9 */ /* 0x000fe20000000800 */
[----:B------:R-:W-:-:S03]  /*11ac0*/  IMAD.IADD R5, R5, 0x1, R7 ;  /* 0x0000000105057824 */ /* 0x000fc600078e0207 */
[----:B------:R-:W3:Y:S02]  /*11ad0*/  F2I.U32.TRUNC.NTZ R6, R6 ;  /* 0x0000000600067305 */ /* 0x000ee4000020f000 */
[----:B------:R-:W-:Y:S02]  /*11ae0*/  SHF.R.U64 R9, R4, UR4, R5 ;  /* 0x0000000404097c19 */ /* 0x000fe40008001205 */
[----:B-1----:R-:W-:-:S05]  /*11af0*/  I2FP.F32.U32 R4, R12 ;  /* 0x0000000c00047245 */ /* 0x002fca0000201000 */
[----:B------:R-:W-:Y:S01]  /*11b00*/  FMUL R21, R4, UR5 ;  /* 0x0000000504157c20 */ /* 0x000fe20008400000 */
[----:B------:R-:W-:Y:S01]  /*11b10*/  SHF.R.U32.HI R4, RZ, UR4, R5 ;  /* 0x00000004ff047c19 */ /* 0x000fe20008011605 */
[----:B------:R-:W-:-:S03]  /*11b20*/  ULDC UR4, c[0x0][0x658] ;  /* 0x0001960000047ab9 */ /* 0x000fc60000000800 */
[--C-:B------:R-:W-:Y:S01]  /*11b30*/  SHF.R.U64 R20, R9, UR6, R4.reuse ;  /* 0x0000000609147c19 */ /* 0x100fe20008001204 */
[----:B------:R-:W1:Y:S01]  /*11b40*/  F2I.U32.TRUNC.NTZ R21, R21 ;  /* 0x0000001500157305 */ /* 0x000e62000020f000 */
[----:B------:R-:W-:Y:S01]  /*11b50*/  SHF.R.U32.HI R5, RZ, UR6, R4 ;  /* 0x00000006ff057c19 */ /* 0x000fe20008011604 */
[----:B---3--:R-:W-:-:S03]  /*11b60*/  IMAD.MOV R6, RZ, RZ, -R6 ;  /* 0x000000ffff067224 */ /* 0x008fc600078e0a06 */
[--C-:B------:R-:W-:Y:S01]  /*11b70*/  SHF.R.U64 R15, R20, UR4, R5.reuse ;  /* 0x00000004140f7c19 */ /* 0x100fe20008001205 */
[----:B--2---:R-:W-:Y:S01]  /*11b80*/  IMAD R14, R25, R6, R14 ;  /* 0x00000006190e7224 */ /* 0x004fe200078e020e */
[----:B------:R-:W-:-:S03]  /*11b90*/  SHF.R.U32.HI R23, RZ, UR4, R5 ;  /* 0x00000004ff177c19 */ /* 0x000fc60008011605 */
[----:B------:R-:W-:Y:S02]  /*11ba0*/  IMAD.MOV.U32 R4, RZ, RZ, R15 ;  /* 0x000000ffff047224 */ /* 0x000fe400078e000f */
[----:B------:R-:W-:Y:S01]  /*11bb0*/  IMAD.MOV.U32 R5, RZ, RZ, R23 ;  /* 0x000000ffff057224 */ /* 0x000fe200078e0017 */
[----:B------:R-:W-:Y:S06]  /*11bc0*/  @!P1 BRA `(.L_x_395) ;  /* 0x0000000000289947 */ /* 0x000fec0003800000 */
[----:B------:R-:W-:Y:S02]  /*11bd0*/  ULDC UR4, c[0x0][0x64c] ;  /* 0x0001930000047ab9 */ /* 0x000fe40000000800 */
[----:B------:R-:W-:-:S05]  /*11be0*/  IADD3 R5, P1, R15, UR4, RZ ;  /* 0x000000040f057c10 */ /* 0x000fca000ff3e0ff */
[----:B------:R-:W-:-:S04]  /*11bf0*/  IMAD.X R23, RZ, RZ, R23, P1 ;  /* 0x000000ffff177224 */ /* 0x000fc800008e0617 */
[----:B------:R-:W-:-:S04]  /*11c00*/  IMAD.WIDE.U32 R6, R23, UR8, RZ ;  /* 0x0000000817067c25 */ /* 0x000fc8000f8e00ff */
[----:B------:R-:W-:-:S04]  /*11c10*/  IMAD.WIDE.U32 R6, P1, R5, UR9, R6 ;  /* 0x0000000905067c25 */ /* 0x000fc8000f820006 */
[----:B------:R-:W-:-:S04]  /*11c20*/  IMAD.WIDE.U32 R4, R5, UR8, RZ ;  /* 0x0000000805047c25 */ /* 0x000fc8000f8e00ff */
[----:B------:R-:W-:Y:S01]  /*11c30*/  IMAD.MOV.U32 R4, RZ, RZ, R7 ;  /* 0x000000ffff047224 */ /* 0x000fe200078e0007 */
[----:B------:R-:W-:Y:S01]  /*11c40*/  IADD3 RZ, P3, R5, R6, RZ ;  /* 0x0000000605ff7210 */ /* 0x000fe20007f7e0ff */
[----:B------:R-:W-:-:S04]  /*11c50*/  IMAD.X R5, RZ, RZ, RZ, P1 ;  /* 0x000000ffff057224 */ /* 0x000fc800008e06ff */
[----:B------:R-:W-:-:S08]  /*11c60*/  IMAD.WIDE.U32.X R4, R23, UR9, R4, P3 ;  /* 0x0000000917047c25 */ /* 0x000fd000098e0404 */
.L_x_395:
[----:B------:R-:W2:Y:S01]  /*11c70*/  LDC R6, c[0x0][0x65c] ;  /* 0x00019700ff067b82 */ /* 0x000ea20000000800 */
[----:B------:R-:W-:Y:S01]  /*11c80*/  ULDC UR4, c[0x0][0x648] ;  /* 0x0001920000047ab9 */ /* 0x000fe20000000800 */
[----:B------:R-:W-:Y:S01]  /*11c90*/  LOP3.LUT R20, R20, UR17, RZ, 0xc0, !PT ;  /* 0x0000001114147c12 */ /* 0x000fe2000f8ec0ff */
[----:B-1----:R-:W-:Y:S01]  /*11ca0*/  IMAD.MOV R21, RZ, RZ, -R21 ;  /* 0x000000ffff157224 */ /* 0x002fe200078e0a15 */
[----:B------:R-:W-:Y:S01]  /*11cb0*/  SHF.R.U64 R5, R4, UR4, R5 ;  /* 0x0000000404057c19 */ /* 0x000fe20008001205 */
[----:B------:R-:W-:Y:S01]  /*11cc0*/  ULDC UR4, c[0x0][0x638] ;  /* 0x00018e0000047ab9 */ /* 0x000fe20000000800 */
[----:B------:R-:W-:-:S03]  /*11cd0*/  ULDC UR5, c[0x0][0x610] ;  /* 0x0001840000057ab9 */ /* 0x000fc60000000800 */
[----:B------:R-:W-:Y:S02]  /*11ce0*/  IMAD.MOV R4, RZ, RZ, -R5 ;  /* 0x000000ffff047224 */ /* 0x000fe400078e0a05 */
[----:B------:R-:W-:Y:S02]  /*11cf0*/  IMAD R5, R5, UR18, R20 ;  /* 0x0000001205057c24 */ /* 0x000fe4000f8e0214 */
[----:B------:R-:W-:Y:S01]  /*11d00*/  IMAD R15, R4, UR4, R15 ;  /* 0x00000004040f7c24 */ /* 0x000fe2000f8e020f */
[----:B------:R-:W-:Y:S01]  /*11d10*/  ULDC UR4, c[0x0][0x600] ;  /* 0x0001800000047ab9 */ /* 0x000fe20000000800 */
[----:B------:R-:W-:Y:S01]  /*11d20*/  IMAD.MOV.U32 R4, RZ, RZ, 0x1 ;  /* 0x00000001ff047424 */ /* 0x000fe200078e00ff */
[----:B--2---:R-:W-:Y:S02]  /*11d30*/  ISETP.NE.AND P1, PT, R6, 0x1, PT ;  /* 0x000000010600780c */ /* 0x004fe40003f25270 */
[----:B------:R-:W-:-:S05]  /*11d40*/  LOP3.LUT R6, R9, UR16, RZ, 0xc0, !PT ;  /* 0x0000001009067c12 */ /* 0x000fca000f8ec0ff */
[----:B------:R-:W-:-:S06]  /*11d50*/  IMAD R15, R15, UR4, R6 ;  /* 0x000000040f0f7c24 */ /* 0x000fcc000f8e0206 */
[----:B0-----:R-:W-:-:S04]  /*11d60*/  @P1 IMAD R14, R19, R21, R12 ;  /* 0x00000015130e1224 */ /* 0x001fc800078e020c */
[----:B------:R-:W-:-:S05]  /*11d70*/  IMAD R14, R5, UR5, R14 ;  /* 0x00000005050e7c24 */ /* 0x000fca000f8e020e */
[----:B------:R-:W-:Y:S02]  /*11d80*/  SEL R9, R15, R14, !P1 ;  /* 0x0000000e0f097207 */ /* 0x000fe40004800000 */
[----:B------:R-:W-:-:S07]  /*11d90*/  SEL R7, R14, R15, !P1 ;  /* 0x0000000f0e077207 */ /* 0x000fce0004800000 */
.L_x_393:
[----:B------:R-:W-:Y:S05]  /*11da0*/  BSYNC B1 ;  /* 0x0000000000017941 */ /* 0x000fea0003800000 */
.L_x_392:
[----:B------:R-:W-:-:S13]  /*11db0*/  LOP3.LUT P1, RZ, R4, 0xff, RZ, 0xc0, !PT ;  /* 0x000000ff04ff7812 */ /* 0x000fda000782c0ff */
[----:B------:R-:W-:Y:S05]  /*11dc0*/  @P1 BRA `(.L_x_396) ;  /* 0xfffffff4003c1947 */ /* 0x000fea000383ffff */
[----:B------:R-:W-:Y:S05]  /*11dd0*/  BSYNC B0 ;  /* 0x0000000000007941 */ /* 0x000fea0003800000 */
.L_x_384:
[----:B------:R-:W-:-:S03]  /*11de0*/  UMOV UR4, 0xffffffff ;  /* 0xffffffff00047882 */ /* 0x000fc60000000000 */
[----:B------:R-:W-:Y:S05]  /*11df0*/  BRA.DIV UR4, `(.L_x_397) ;  /* 0x0000000604187947 */ /* 0x000fea000b800000 */
[----:B------:R-:W-:-:S13]  /*11e00*/  ELECT P6, URZ, PT ;  /* 0x00000000003f782f */ /* 0x000fda00038c0000 */
.L_x_411:
[----:B------:R-:W-:Y:S04]  /*11e10*/  BSSY B0, `(.L_x_398) ;  /* 0x000002b000007945 */ /* 0x000fe80003800000 */
[----:B------:R-:W-:Y:S05]  /*11e20*/  @!P6 BRA `(.L_x_399) ;  /* 0x0000000000a4e947 */ /* 0x000fea0003800000 */
[----:B------:R-:W-:-:S04]  /*11e30*/  LOP3.LUT R2, R2, 0x2, RZ, 0xfc, !PT ;  /* 0x0000000202027812 */ /* 0x000fc800078efcff */
[----:B------:R-:W-:-:S13]  /*11e40*/  ISETP.NE.AND P0, PT, R2, 0x3, PT ;  /* 0x000000030200780c */ /* 0x000fda0003f05270 */
[----:B------:R-:W-:Y:S05]  /*11e50*/  @!P0 BRA `(.L_x_400) ;  /* 0x0000000000048947 */ /* 0x000fea0003800000 */
[----:B------:R-:W-:Y:S01]  /*11e60*/  BPT.TRAP 0x1 ;  /* 0x000000040000795c */ /* 0x000fe20000300000 */
.L_x_400:
[----:B------:R-:W0:Y:S01]  /*11e70*/  S2R R5, SR_CgaCtaId ;  /* 0x0000000000057919 */ /* 0x000e220000008800 */
[----:B------:R-:W-:Y:S02]  /*11e80*/  MOV R2, 0x400 ;  /* 0x0000040000027802 */ /* 0x000fe40000000f00 */
[----:B------:R-:W-:Y:S02]  /*11e90*/  SHF.L.U32 R4, R3, 0x1f, RZ ;  /* 0x0000001f03047819 */ /* 0x000fe400000006ff */
[----:B0-----:R-:W-:-:S05]  /*11ea0*/  LEA R5, R5, R2, 0x18 ;  /* 0x0000000205057211 */ /* 0x001fca00078ec0ff */
[----:B------:R-:W-:-:S04]  /*11eb0*/  VIADD R5, R5, 0x20 ;  /* 0x0000002005057836 */ /* 0x000fc80000000000 */
[C---:B------:R-:W-:Y:S02]  /*11ec0*/  IMAD R7, R0.reuse, 0x8, R5 ;  /* 0x0000000800077824 */ /* 0x040fe400078e0205 */
[----:B------:R-:W-:Y:S02]  /*11ed0*/  VIADD R0, R0, 0x1 ;  /* 0x0000000100007836 */ /* 0x000fe40000000000 */
[----:B------:R-:W0:Y:S03]  /*11ee0*/  SYNCS.PHASECHK.TRANS64.TRYWAIT P0, [R7+URZ], R4 ;  /* 0x00000004070075a7 */ /* 0x000e26000800017f */
[----:B------:R-:W-:-:S04]  /*11ef0*/  ISETP.NE.AND P1, PT, R0, 0x4, PT ;  /* 0x000000040000780c */ /* 0x000fc80003f25270 */
[----:B------:R-:W-:Y:S02]  /*11f00*/  SEL R2, RZ, 0x1, P1 ;  /* 0x00000001ff027807 */ /* 0x000fe40000800000 */
[----:B------:R-:W-:Y:S02]  /*11f10*/  SEL R0, R0, RZ, P1 ;  /* 0x000000ff00007207 */ /* 0x000fe40000800000 */
[----:B------:R-:W-:-:S03]  /*11f20*/  LOP3.LUT R9, R3, R2, RZ, 0x3c, !PT ;  /* 0x0000000203097212 */ /* 0x000fc600078e3cff */
[----:B------:R-:W-:Y:S01]  /*11f30*/  IMAD R6, R0, 0x8, R5 ;  /* 0x0000000800067824 */ /* 0x000fe200078e0205 */
[----:B------:R-:W-:Y:S01]  /*11f40*/  SHF.L.U32 R3, R9, 0x1f, RZ ;  /* 0x0000001f09037819 */ /* 0x000fe200000006ff */
[----:B0-----:R-:W-:Y:S06]  /*11f50*/  @!P0 BRA `(.L_x_401) ;  /* 0x0000000000e08947 */ /* 0x001fec0003800000 */
.L_x_412:
[----:B------:R-:W1:Y:S01]  /*11f60*/  SYNCS.PHASECHK.TRANS64.TRYWAIT P0, [R6+URZ], R3 ;  /* 0x00000003060075a7 */ /* 0x000e62000800017f */
[----:B------:R-:W-:-:S05]  /*11f70*/  VIADD R0, R0, 0x1 ;  /* 0x0000000100007836 */ /* 0x000fca0000000000 */
[----:B------:R-:W-:-:S04]  /*11f80*/  ISETP.NE.AND P1, PT, R0, 0x4, PT ;  /* 0x000000040000780c */ /* 0x000fc80003f25270 */
[----:B------:R-:W-:Y:S02]  /*11f90*/  SEL R2, RZ, 0x1, P1 ;  /* 0x00000001ff027807 */ /* 0x000fe40000800000 */
[----:B------:R-:W-:Y:S02]  /*11fa0*/  SEL R0, R0, RZ, P1 ;  /* 0x000000ff00007207 */ /* 0x000fe40000800000 */
[----:B------:R-:W-:-:S03]  /*11fb0*/  LOP3.LUT R9, R9, R2, RZ, 0x3c, !PT ;  /* 0x0000000209097212 */ /* 0x000fc600078e3cff */
[----:B0-----:R-:W-:Y:S01]  /*11fc0*/  IMAD R7, R0, 0x8, R5 ;  /* 0x0000000800077824 */ /* 0x001fe200078e0205 */
[----:B------:R-:W-:Y:S01]  /*11fd0*/  SHF.L.U32 R4, R9, 0x1f, RZ ;  /* 0x0000001f09047819 */ /* 0x000fe200000006ff */
[----:B-1----:R-:W-:Y:S06]  /*11fe0*/  @!P0 BRA `(.L_x_402) ;  /* 0x0000000000d08947 */ /* 0x002fec0003800000 */
.L_x_413:
[----:B------:R-:W1:Y:S01]  /*11ff0*/  SYNCS.PHASECHK.TRANS64.TRYWAIT P0, [R7+URZ], R4 ;  /* 0x00000004070075a7 */ /* 0x000e62000800017f */
[----:B------:R-:W-:-:S05]  /*12000*/  VIADD R0, R0, 0x1 ;  /* 0x0000000100007836 */ /* 0x000fca0000000000 */
[----:B------:R-:W-:-:S04]  /*12010*/  ISETP.NE.AND P1, PT, R0, 0x4, PT ;  /* 0x000000040000780c */ /* 0x000fc80003f25270 */
[----:B------:R-:W-:Y:S02]  /*12020*/  SEL R2, RZ, 0x1, P1 ;  /* 0x00000001ff027807 */ /* 0x000fe40000800000 */
[----:B------:R-:W-:Y:S02]  /*12030*/  SEL R0, R0, RZ, P1 ;  /* 0x000000ff00007207 */ /* 0x000fe40000800000 */
[----:B------:R-:W-:Y:S01]  /*12040*/  LOP3.LUT R2, R9, R2, RZ, 0x3c, !PT ;  /* 0x0000000209027212 */ /* 0x000fe200078e3cff */
[----:B-1----:R-:W-:Y:S06]  /*12050*/  @!P0 BRA `(.L_x_403) ;  /* 0x0000000000c88947 */ /* 0x002fec0003800000 */
.L_x_414:
[----:B------:R-:W-:Y:S01]  /*12060*/  IMAD R5, R0, 0x8, R5 ;  /* 0x0000000800057824 */ /* 0x000fe200078e0205 */
[----:B------:R-:W-:-:S07]  /*12070*/  SHF.L.U32 R0, R2, 0x1f, RZ ;  /* 0x0000001f02007819 */ /* 0x000fce00000006ff */
.L_x_404:
[----:B--2---:R2:W3:Y:S02]  /*12080*/  SYNCS.PHASECHK.TRANS64.TRYWAIT P0, [R5+URZ], R0 ;  /* 0x00000000050075a7 */ /* 0x0044e4000800017f */
[----:B---3--:R-:W-:Y:S05]  /*12090*/  @!P0 NANOSLEEP.SYNCS 0x989680 ;  /* 0x009896800000895d */ /* 0x008fea0003900000 */
[----:B------:R-:W3:Y:S02]  /*120a0*/  @!P0 SYNCS.PHASECHK.TRANS64 P0, [R5+URZ], R0 ;  /* 0x00000000050085a7 */ /* 0x000ee4000800007f */
[----:B---3--:R-:W-:Y:S05]  /*120b0*/  @!P0 BRA `(.L_x_404) ;  /* 0xfffffffc00f08947 */ /* 0x008fea000383ffff */
.L_x_399:
[----:B------:R-:W-:Y:S05]  /*120c0*/  BSYNC B0 ;  /* 0x0000000000007941 */ /* 0x000fea0003800000 */
.L_x_398:
[----:B------:R-:W-:Y:S05]  /*120d0*/  EXIT ;  /* 0x000000000000794d */ /* 0x000fea0003800000 */
.L_x_17:
[----:B----4-:R4:W0:Y:S02]  /*120e0*/  SYNCS.PHASECHK.TRANS64.TRYWAIT P1, [R3+URZ], R0 ;  /* 0x00000000030075a7 */ /* 0x010824000802017f */
[----:B0-----:R-:W-:Y:S05]  /*120f0*/  @!P1 NANOSLEEP.SYNCS 0x989680 ;  /* 0x009896800000995d */ /* 0x001fea0003900000 */
[----:B------:R-:W0:Y:S02]  /*12100*/  @!P1 SYNCS.PHASECHK.TRANS64 P1, [R3+URZ], R0 ;  /* 0x00000000030095a7 */ /* 0x000e24000802007f */
[----:B0-----:R-:W-:Y:S05]  /*12110*/  @!P1 BRA `(.L_x_17) ;  /* 0xfffffffc00f09947 */ /* 0x001fea000383ffff */
[----:B------:R-:W-:Y:S05]  /*12120*/  BRA `(.L_x_16) ;  /* 0xfffffef000407947 */ /* 0x000fea000383ffff */
.L_x_22:
[----:B--2---:R-:W-:-:S04]  /*12130*/  IMAD.U32 R5, RZ, RZ, UR4 ;  /* 0x00000004ff057e24 */ /* 0x004fc8000f8e00ff */
[----:B------:R2:W3:Y:S03]  /*12140*/  SYNCS.PHASECHK.TRANS64.TRYWAIT P1, [R5+URZ], R4 ;  /* 0x00000004050075a7 */ /* 0x0004e6000802017f */
[----:B---3--:R-:W-:Y:S05]  /*12150*/  @!P1 NANOSLEEP.SYNCS 0x989680 ;  /* 0x009896800000995d */ /* 0x008fea0003900000 */
[----:B------:R-:W3:Y:S02]  /*12160*/  @!P1 SYNCS.PHASECHK.TRANS64 P1, [R5+URZ], R4 ;  /* 0x00000004050095a7 */ /* 0x000ee4000802007f */
[----:B---3--:R-:W-:Y:S05]  /*12170*/  @!P1 BRA `(.L_x_22) ;  /* 0xfffffffc00ec9947 */ /* 0x008fea000383ffff */
[----:B------:R-:W-:Y:S05]  /*12180*/  BRA `(.L_x_21) ;  /* 0xffffff1000f87947 */ /* 0x000fea000383ffff */
.L_x_385:
[----:B------:R-:W-:Y:S01]  /*12190*/  BSSY B1, `(.L_x_405) ;  /* 0x0000006000017945 */ /* 0x000fe20003800000 */
[----:B------:R-:W-:-:S07]  /*121a0*/  IMAD.MOV.U32 R15, RZ, RZ, -0x1 ;  /* 0xffffffffff0f7424 */ /* 0x000fce00078e00ff */
[----:B------:R-:W-:Y:S05]  /*121b0*/  WARPSYNC.COLLECTIVE R15, `(.L_x_406) ;  /* 0x000000000f0c7348 */ /* 0x000fea0003c00000 */
[----:B------:R-:W-:Y:S02]  /*121c0*/  ELECT P6, UR62, PT ;  /* 0x00000000003e782f */ /* 0x000fe400038c0000 */
[----:B------:R-:W-:Y:S01]  /*121d0*/  MOV R14, UR62 ;  /* 0x0000003e000e7c02 */ /* 0x000fe20008000f00 */
[----:B------:R-:W-:Y:S10]  /*121e0*/  ENDCOLLECTIVE ;  /* 0x000000000000791b */ /* 0x000ff40003800000 */
.L_x_406:
[----:B------:R-:W-:Y:S05]  /*121f0*/  BSYNC B1 ;  /* 0x0000000000017941 */ /* 0x000fea0003800000 */
.L_x_405:
[----:B------:R-:W-:Y:S05]  /*12200*/  BRA `(.L_x_407) ;  /* 0xfffffff000387947 */ /* 0x000fea000383ffff */
.L_x_388:
[----:B0-----:R0:W1:Y:S02]  /*12210*/  SYNCS.PHASECHK.TRANS64.TRYWAIT P1, [R12+URZ+0x20], R7 ;  /* 0x000020070c0075a7 */ /* 0x001064000802017f */
[----:B-1----:R-:W-:Y:S05]  /*12220*/  @!P1 NANOSLEEP.SYNCS 0x989680 ;  /* 0x009896800000995d */ /* 0x002fea0003900000 */
[----:B------:R-:W1:Y:S02]  /*12230*/  @!P1 SYNCS.PHASECHK.TRANS64 P1, [R12+URZ+0x20], R7 ;  /* 0x000020070c0095a7 */ /* 0x000e64000802007f */
[----:B-1----:R-:W-:Y:S05]  /*12240*/  @!P1 BRA `(.L_x_388) ;  /* 0xfffffffc00f09947 */ /* 0x002fea000383ffff */
[----:B------:R-:W-:Y:S05]  /*12250*/  BRA `(.L_x_408) ;  /* 0xfffffff0006c7947 */ /* 0x000fea000383ffff */
.L_x_397:
[----:B------:R-:W-:Y:S01]  /*12260*/  BSSY B0, `(.L_x_409) ;  /* 0x0000006000007945 */ /* 0x000fe20003800000 */
[----:B------:R-:W-:-:S07]  /*12270*/  IMAD.MOV.U32 R15, RZ, RZ, -0x1 ;  /* 0xffffffffff0f7424 */ /* 0x000fce00078e00ff */
[----:B------:R-:W-:Y:S05]  /*12280*/  WARPSYNC.COLLECTIVE R15, `(.L_x_410) ;  /* 0x000000000f0c7348 */ /* 0x000fea0003c00000 */
[----:B------:R-:W-:Y:S02]  /*12290*/  ELECT P6, UR62, PT ;  /* 0x00000000003e782f */ /* 0x000fe400038c0000 */
[----:B------:R-:W-:Y:S01]  /*122a0*/  MOV R14, UR62 ;  /* 0x0000003e000e7c02 */ /* 0x000fe20008000f00 */
[----:B------:R-:W-:Y:S10]  /*122b0*/  ENDCOLLECTIVE ;  /* 0x000000000000791b */ /* 0x000ff40003800000 */
.L_x_410:
[----:B------:R-:W-:Y:S05]  /*122c0*/  BSYNC B0 ;  /* 0x0000000000007941 */ /* 0x000fea0003800000 */
.L_x_409:
[----:B------:R-:W-:Y:S05]  /*122d0*/  BRA `(.L_x_411) ;  /* 0xfffffff800cc7947 */ /* 0x000fea000383ffff */
.L_x_401:
[----:B0-----:R0:W1:Y:S02]  /*122e0*/  SYNCS.PHASECHK.TRANS64.TRYWAIT P0, [R7+URZ], R4 ;  /* 0x00000004070075a7 */ /* 0x001064000800017f */
[----:B-1----:R-:W-:Y:S05]  /*122f0*/  @!P0 NANOSLEEP.SYNCS 0x989680 ;  /* 0x009896800000895d */ /* 0x002fea0003900000 */
[----:B------:R-:W1:Y:S02]  /*12300*/  @!P0 SYNCS.PHASECHK.TRANS64 P0, [R7+URZ], R4 ;  /* 0x00000004070085a7 */ /* 0x000e64000800007f */
[----:B-1----:R-:W-:Y:S05]  /*12310*/  @!P0 BRA `(.L_x_401) ;  /* 0xfffffffc00f08947 */ /* 0x002fea000383ffff */
[----:B------:R-:W-:Y:S05]  /*12320*/  BRA `(.L_x_412) ;  /* 0xfffffffc000c7947 */ /* 0x000fea000383ffff */
.L_x_402:
[----:B0-----:R0:W1:Y:S02]  /*12330*/  SYNCS.PHASECHK.TRANS64.TRYWAIT P0, [R6+URZ], R3 ;  /* 0x00000003060075a7 */ /* 0x001064000800017f */
[----:B-1----:R-:W-:Y:S05]  /*12340*/  @!P0 NANOSLEEP.SYNCS 0x989680 ;  /* 0x009896800000895d */ /* 0x002fea0003900000 */
[----:B------:R-:W1:Y:S02]  /*12350*/  @!P0 SYNCS.PHASECHK.TRANS64 P0, [R6+URZ], R3 ;  /* 0x00000003060085a7 */ /* 0x000e64000800007f */
[----:B-1----:R-:W-:Y:S05]  /*12360*/  @!P0 BRA `(.L_x_402) ;  /* 0xfffffffc00f08947 */ /* 0x002fea000383ffff */
[----:B------:R-:W-:Y:S05]  /*12370*/  BRA `(.L_x_413) ;  /* 0xfffffffc001c7947 */ /* 0x000fea000383ffff */
.L_x_403:
[----:B-1----:R1:W2:Y:S02]  /*12380*/  SYNCS.PHASECHK.TRANS64.TRYWAIT P0, [R7+URZ], R4 ;  /* 0x00000004070075a7 */ /* 0x0022a4000800017f */
[----:B--2---:R-:W-:Y:S05]  /*12390*/  @!P0 NANOSLEEP.SYNCS 0x989680 ;  /* 0x009896800000895d */ /* 0x004fea0003900000 */
[----:B------:R-:W2:Y:S02]  /*123a0*/  @!P0 SYNCS.PHASECHK.TRANS64 P0, [R7+URZ], R4 ;  /* 0x00000004070085a7 */ /* 0x000ea4000800007f */
[----:B--2---:R-:W-:Y:S05]  /*123b0*/  @!P0 BRA `(.L_x_403) ;  /* 0xfffffffc00f08947 */ /* 0x004fea000383ffff */
[----:B------:R-:W-:Y:S05]  /*123c0*/  BRA `(.L_x_414) ;  /* 0xfffffffc00247947 */ /* 0x000fea000383ffff */
.L_x_415:
[----:B------:R-:W-:-:S00]  /*123d0*/  BRA `(.L_x_415) ;  /* 0xfffffffc00fc7947 */ /* 0x000fc0000383ffff */
[----:B------:R-:W-:-:S00]  /*123e0*/  NOP ;  /* 0x0000000000007918 */ /* 0x000fc00000000000 */
        /* <DEDUP_REMOVED lines=9> */
.L_x_416:


//--------------------- .nv.global.init           --------------------------
	.section	.nv.global.init,"aw",@progbits
.nv.global.init:
	.type		$str$22,@object
	.size		$str$22,($str$23 - $str$22)
$str$22:
        /*0000*/ 	.byte	0x6b, 0x5f, 0x74, 0x69, 0x6c, 0x65, 0x5f, 0x63, 0x6f, 0x75, 0x6e, 0x74, 0x20, 0x3e, 0x3d, 0x20
        /*0010*/ 	.byte	0x31, 0x00
	.type		$str$23,@object
	.size		$str$23,(__unnamed_1 - $str$23)
$str$23:
        /*0012*/ 	.byte	0x2f, 0x74, 0x6d, 0x70, 0x2f, 0x63, 0x75, 0x74, 0x6c, 0x61, 0x73, 0x73, 0x5f, 0x73, 0x77, 0x65
        /*0022*/ 	.byte	0x65, 0x70, 0x5f, 0x73, 0x72, 0x63, 0x2f, 0x69, 0x6e, 0x63, 0x6c, 0x75, 0x64, 0x65, 0x2f, 0x63
        /*0032*/ 	.byte	0x75, 0x74, 0x6c, 0x61, 0x73, 0x73, 0x2f, 0x67, 0x65, 0x6d, 0x6d, 0x2f, 0x63, 0x6f, 0x6c, 0x6c
        /*0042*/ 	.byte	0x65, 0x63, 0x74, 0x69, 0x76, 0x65, 0x2f, 0x73, 0x6d, 0x39, 0x30, 0x5f, 0x6d, 0x6d, 0x61, 0x5f
        /*0052*/ 	.byte	0x74, 0x6d, 0x61, 0x5f, 0x67, 0x6d, 0x6d, 0x61, 0x5f, 0x73, 0x73, 0x5f, 0x77, 0x61, 0x72, 0x70
        /*0062*/ 	.byte	0x73, 0x70, 0x65, 0x63, 0x69, 0x61, 0x6c, 0x69, 0x7a, 0x65, 0x64, 0x2e, 0x68, 0x70, 0x70, 0x00
	.type		__unnamed_1,@object
	.size		__unnamed_1,(.L_0 - __unnamed_1)
__unnamed_1:
        /*0072*/ 	.byte	0x76, 0x6f, 0x69, 0x64, 0x20, 0x63, 0x75, 0x74, 0x6c, 0x61, 0x73, 0x73, 0x3a, 0x3a, 0x67, 0x65
        /* <DEDUP_REMOVED lines=180> */
        /*0bc2*/ 	.byte	0x74, 0x69, 0x74, 0x79, 0x5d, 0x00
.L_0:


//--------------------- .nv.shared._ZN7cutlass13device_kernelINS_4gemm6kernel13GemmUniversalIN4cute5tupleIJiiiiEEENS1_10collective13CollectiveMmaINS1_34MainloopSm90TmaGmmaWarpSpecializedILi4ENS5_IJNS4_1CILi1EEESB_SB_EEENS1_35KernelTmaWarpSpecializedCooperativeEEENS5_IJNSA_ILi192EEENSA_ILi176EEENSA_ILi64EEEEEENS_10bfloat16_tENS5_IJlSB_lEEESJ_SK_NS4_8TiledMMAINS4_8MMA_AtomIJNS4_4SM904GMMA27MMA_64x16x16_F32BF16BF16_SSILNSO_5MajorE0ELSQ_0ELNSO_7ScaleInE1ELSR_1EEEEEENS4_6LayoutINS5_IJNSA_ILi2EEESB_SB_EEENS5_IJSB_NSA_ILi0EEESX_EEEEENS5_IJNS4_10UnderscoreES10_S10_EEEEENS4_13SM90_TMA_LOADENS4_14ComposedLayoutINS4_7SwizzleILi3ELi4ELi3EEENS4_18smem_ptr_flag_bitsILi16EEENSU_INS5_IJNSA_ILi8EEESH_EEENS5_IJSH_SB_EEEEEEEvNS4_8identityES13_S1D_vS1E_EENS_8epilogue10collective6detail29Sm90TmaWarpSpecializedAdapterINS1H_15DefaultEpilogueISJ_SK_SK_NS1G_6thread17LinearCombinationISJ_Li1EffLNS1L_9ScaleType4KindE0ELNS_15FloatRoundStyleE2ESJ_EENS1_15EpilogueDefaultEEEEEvvEEEEvNT_6ParamsE --------------------------
	.section	.nv.shared._ZN7cutlass13device_kernelINS_4gemm6kernel13GemmUniversalIN4cute5tupleIJiiiiEEENS1_10collective13CollectiveMmaINS1_34MainloopSm90TmaGmmaWarpSpecializedILi4ENS5_IJNS4_1CILi1EEESB_SB_EEENS1_35KernelTmaWarpSpecializedCooperativeEEENS5_IJNSA_ILi192EEENSA_ILi176EEENSA_ILi64EEEEEENS_10bfloat16_tENS5_IJlSB_lEEESJ_SK_NS4_8TiledMMAINS4_8MMA_AtomIJNS4_4SM904GMMA27MMA_64x16x16_F32BF16BF16_SSILNSO_5MajorE0ELSQ_0ELNSO_7ScaleInE1ELSR_1EEEEEENS4_6LayoutINS5_IJNSA_ILi2EEESB_SB_EEENS5_IJSB_NSA_ILi0EEESX_EEEEENS5_IJNS4_10UnderscoreES10_S10_EEEEENS4_13SM90_TMA_LOADENS4_14ComposedLayoutINS4_7SwizzleILi3ELi4ELi3EEENS4_18smem_ptr_flag_bitsILi16EEENSU_INS5_IJNSA_ILi8EEESH_EEENS5_IJSH_SB_EEEEEEEvNS4_8identityES13_S1D_vS1E_EENS_8epilogue10collective6detail29Sm90TmaWarpSpecializedAdapterINS1H_15DefaultEpilogueISJ_SK_SK_NS1G_6thread17LinearCombinationISJ_Li1EffLNS1L_9ScaleType4KindE0ELNS_15FloatRoundStyleE2ESJ_EENS1_15EpilogueDefaultEEEEEvvEEEEvNT_6ParamsE,"aw",@nobits
	.sectionflags	@""
	.align	16
	.zero		1024


//--------------------- .nv.shared.reserved.0     --------------------------
	.section	.nv.shared.reserved.0,"aw",@nobits
	.weak		__nv_reservedSMEM_offset_0_alias
	.size		__nv_reservedSMEM_offset_0_alias, 0, 0
	.other		__nv_reservedSMEM_offset_0_alias,@"STO_CUDA_RESERVED_SHARED STV_DEFAULT"
__nv_reservedSMEM_offset_0_alias:
	.zero		0


//--------------------- .nv.global                --------------------------
	.section	.nv.global,"aw",@nobits
.nv.global:
	.type		_ZN40_INTERNAL_7428b6fa_4_k_cu_4f663de8_125294cute1_E,@object
	.size		_ZN40_INTERNAL_7428b6fa_4_k_cu_4f663de8_125294cute1_E,(_ZN40_INTERNAL_7428b6fa_4_k_cu_4f663de8_125294cuda3std3__45__cpo6cbeginE - _ZN40_INTERNAL_7428b6fa_4_k_cu_4f663de8_125294cute1_E)
_ZN40_INTERNAL_7428b6fa_4_k_cu_4f663de8_125294cute1_E:
	.zero		1
	.type		_ZN40_INTERNAL_7428b6fa_4_k_cu_4f663de8_125294cuda3std3__45__cpo6cbeginE,@object
	.size		_ZN40_INTERNAL_7428b6fa_4_k_cu_4f663de8_125294cuda3std3__45__cpo6cbeginE,(_ZN40_INTERNAL_7428b6fa_4_k_cu_4f663de8_125294cuda3std3__48in_placeE - _ZN40_INTERNAL_7428b6fa_4_k_cu_4f663de8_125294cuda3std3__45__cpo6cbeginE)
_ZN40_INTERNAL_7428b6fa_4_k_cu_4f663de8_125294cuda3std3__45__cpo6cbeginE:
	.zero		1
	.type		_ZN40_INTERNAL_7428b6fa_4_k_cu_4f663de8_125294cuda3std3__48in_placeE,@object
	.size		_ZN40_INTERNAL_7428b6fa_4_k_cu_4f663de8_125294cuda3std3__48in_placeE,(_ZN40_INTERNAL_7428b6fa_4_k_cu_4f663de8_125294cuda3std6ranges3__45__cpo9iter_moveE - _ZN40_INTERNAL_7428b6fa_4_k_cu_4f663de8_125294cuda3std3__48in_placeE)
_ZN40_INTERNAL_7428b6fa_4_k_cu_4f663de8_125294cuda3std3__48in_placeE:
	.zero		1
	.type		_ZN40_INTERNAL_7428b6fa_4_k_cu_4f663de8_125294cuda3std6ranges3__45__cpo9iter_moveE,@object
	.size		_ZN40_INTERNAL_7428b6fa_4_k_cu_4f663de8_125294cuda3std6ranges3__45__cpo9iter_moveE,(_ZN40_INTERNAL_7428b6fa_4_k_cu_4f663de8_125294cuda3std3__45__cpo5beginE - _ZN40_INTERNAL_7428b6fa_4_k_cu_4f663de8_125294cuda3std6ranges3__45__cpo9iter_moveE)
_ZN40_INTERNAL_7428b6fa_4_k_cu_4f663de8_125294cuda3std6ranges3__45__cpo9iter_moveE:
	.zero		1
	.type		_ZN40_INTERNAL_7428b6fa_4_k_cu_4f663de8_125294cuda3std3__45__cpo5beginE,@object
	.size		_ZN40_INTERNAL_7428b6fa_4_k_cu_4f663de8_125294cuda3std3__45__cpo5beginE,(_ZN40_INTERNAL_7428b6fa_4_k_cu_4f663de8_125294cuda3std3__442_GLOBAL__N__7428b6fa_4_k_cu_4f663de8_125296ignoreE - _ZN40_INTERNAL_7428b6fa_4_k_cu_4f663de8_125294cuda3std3__45__cpo5beginE)
_ZN40_INTERNAL_7428b6fa_4_k_cu_4f663de8_125294cuda3std3__45__cpo5beginE:
	.zero		1
	.type		_ZN40_INTERNAL_7428b6fa_4_k_cu_4f663de8_125294cuda3std3__442_GLOBAL__N__7428b6fa_4_k_cu_4f663de8_125296ignoreE,@object
	.size		_ZN40_INTERNAL_7428b6fa_4_k_cu_4f663de8_125294cuda3std3__442_GLOBAL__N__7428b6fa_4_k_cu_4f663de8_125296ignoreE,(_ZN40_INTERNAL_7428b6fa_4_k_cu_4f663de8_125294cute7productE - _ZN40_INTERNAL_7428b6fa_4_k_cu_4f663de8_125294cuda3std3__442_GLOBAL__N__7428b6fa_4_k_cu_4f663de8_125296ignoreE)
_ZN40_INTERNAL_7428b6fa_4_k_cu_4f663de8_125294cuda3std3__442_GLOBAL__N__7428b6fa_4_k_cu_4f663de8_125296ignoreE:
	.zero		1
	.type		_ZN40_INTERNAL_7428b6fa_4_k_cu_4f663de8_125294cute7productE,@object
	.size		_ZN40_INTERNAL_7428b6fa_4_k_cu_4f663de8_125294cute7productE,(_ZN40_INTERNAL_7428b6fa_4_k_cu_4f663de8_125294cuda3std3__45__cpo3endE - _ZN40_INTERNAL_7428b6fa_4_k_cu_4f663de8_125294cute7productE)
_ZN40_INTERNAL_7428b6fa_4_k_cu_4f663de8_125294cute7productE:
	.zero		1
	.type		_ZN40_INTERNAL_7428b6fa_4_k_cu_4f663de8_125294cuda3std3__45__cpo3endE,@object
	.size		_ZN40_INTERNAL_7428b6fa_4_k_cu_4f663de8_125294cuda3std3__45__cpo3endE,(_ZN40_INTERNAL_7428b6fa_4_k_cu_4f663de8_125294cuda3std3__419piecewise_constructE - _ZN40_INTERNAL_7428b6fa_4_k_cu_4f663de8_125294cuda3std3__45__cpo3endE)
_ZN40_INTERNAL_7428b6fa_4_k_cu_4f663de8_125294cuda3std3__45__cpo3endE:
	.zero		1
	.type		_ZN40_INTERNAL_7428b6fa_4_k_cu_4f663de8_125294cuda3std3__419piecewise_constructE,@object
	.size		_ZN40_INTERNAL_7428b6fa_4_k_cu_4f663de8_125294cuda3std3__419piecewise_constructE,(_ZN40_INTERNAL_7428b6fa_4_k_cu_4f663de8_125294cuda3std3__45__cpo4cendE - _ZN40_INTERNAL_7428b6fa_4_k_cu_4f663de8_125294cuda3std3__419piecewise_constructE)
_ZN40_INTERNAL_7428b6fa_4_k_cu_4f663de8_125294cuda3std3__419piecewise_constructE:
	.zero		1
	.type		_ZN40_INTERNAL_7428b6fa_4_k_cu_4f663de8_125294cuda3std3__45__cpo4cendE,@object
	.size		_ZN40_INTERNAL_7428b6fa_4_k_cu_4f663de8_125294cuda3std3__45__cpo4cendE,(_ZN40_INTERNAL_7428b6fa_4_k_cu_4f663de8_125294cuda3std6ranges3__45__cpo4swapE - _ZN40_INTERNAL_7428b6fa_4_k_cu_4f663de8_125294cuda3std3__45__cpo4cendE)
_ZN40_INTERNAL_7428b6fa_4_k_cu_4f663de8_125294cuda3std3__45__cpo4cendE:
	.zero		1
	.type		_ZN40_INTERNAL_7428b6fa_4_k_cu_4f663de8_125294cuda3std6ranges3__45__cpo4swapE,@object
	.size		_ZN40_INTERNAL_7428b6fa_4_k_cu_4f663de8_125294cuda3std6ranges3__45__cpo4swapE,(.L_8 - _ZN40_INTERNAL_7428b6fa_4_k_cu_4f663de8_125294cuda3std6ranges3__45__cpo4swapE)
_ZN40_INTERNAL_7428b6fa_4_k_cu_4f663de8_125294cuda3std6ranges3__45__cpo4swapE:
	.zero		1
.L_8:


//--------------------- .nv.constant0._ZN7cutlass13device_kernelINS_4gemm6kernel13GemmUniversalIN4cute5tupleIJiiiiEEENS1_10collective13CollectiveMmaINS1_34MainloopSm90TmaGmmaWarpSpecializedILi4ENS5_IJNS4_1CILi1EEESB_SB_EEENS1_35KernelTmaWarpSpecializedCooperativeEEENS5_IJNSA_ILi192EEENSA_ILi176EEENSA_ILi64EEEEEENS_10bfloat16_tENS5_IJlSB_lEEESJ_SK_NS4_8TiledMMAINS4_8MMA_AtomIJNS4_4SM904GMMA27MMA_64x16x16_F32BF16BF16_SSILNSO_5MajorE0ELSQ_0ELNSO_7ScaleInE1ELSR_1EEEEEENS4_6LayoutINS5_IJNSA_ILi2EEESB_SB_EEENS5_IJSB_NSA_ILi0EEESX_EEEEENS5_IJNS4_10UnderscoreES10_S10_EEEEENS4_13SM90_TMA_LOADENS4_14ComposedLayoutINS4_7SwizzleILi3ELi4ELi3EEENS4_18smem_ptr_flag_bitsILi16EEENSU_INS5_IJNSA_ILi8EEESH_EEENS5_IJSH_SB_EEEEEEEvNS4_8identityES13_S1D_vS1E_EENS_8epilogue10collective6detail29Sm90TmaWarpSpecializedAdapterINS1H_15DefaultEpilogueISJ_SK_SK_NS1G_6thread17LinearCombinationISJ_Li1EffLNS1L_9ScaleType4KindE0ELNS_15FloatRoundStyleE2ESJ_EENS1_15EpilogueDefaultEEEEEvvEEEEvNT_6ParamsE --------------------------
	.section	.nv.constant0._ZN7cutlass13device_kernelINS_4gemm6kernel13GemmUniversalIN4cute5tupleIJiiiiEEENS1_10collective13CollectiveMmaINS1_34MainloopSm90TmaGmmaWarpSpecializedILi4ENS5_IJNS4_1CILi1EEESB_SB_EEENS1_35KernelTmaWarpSpecializedCooperativeEEENS5_IJNSA_ILi192EEENSA_ILi176EEENSA_ILi64EEEEEENS_10bfloat16_tENS5_IJlSB_lEEESJ_SK_NS4_8TiledMMAINS4_8MMA_AtomIJNS4_4SM904GMMA27MMA_64x16x16_F32BF16BF16_SSILNSO_5MajorE0ELSQ_0ELNSO_7ScaleInE1ELSR_1EEEEEENS4_6LayoutINS5_IJNSA_ILi2EEESB_SB_EEENS5_IJSB_NSA_ILi0EEESX_EEEEENS5_IJNS4_10UnderscoreES10_S10_EEEEENS4_13SM90_TMA_LOADENS4_14ComposedLayoutINS4_7SwizzleILi3ELi4ELi3EEENS4_18smem_ptr_flag_bitsILi16EEENSU_INS5_IJNSA_ILi8EEESH_EEENS5_IJSH_SB_EEEEEEEvNS4_8identityES13_S1D_vS1E_EENS_8epilogue10collective6detail29Sm90TmaWarpSpecializedAdapterINS1H_15DefaultEpilogueISJ_SK_SK_NS1G_6thread17LinearCombinationISJ_Li1EffLNS1L_9ScaleType4KindE0ELNS_15FloatRoundStyleE2ESJ_EENS1_15EpilogueDefaultEEEEEvvEEEEvNT_6ParamsE,"a",@progbits
	.sectionflags	@""
	.align	4
.nv.constant0._ZN7cutlass13device_kernelINS_4gemm6kernel13GemmUniversalIN4cute5tupleIJiiiiEEENS1_10collective13CollectiveMmaINS1_34MainloopSm90TmaGmmaWarpSpecializedILi4ENS5_IJNS4_1CILi1EEESB_SB_EEENS1_35KernelTmaWarpSpecializedCooperativeEEENS5_IJNSA_ILi192EEENSA_ILi176EEENSA_ILi64EEEEEENS_10bfloat16_tENS5_IJlSB_lEEESJ_SK_NS4_8TiledMMAINS4_8MMA_AtomIJNS4_4SM904GMMA27MMA_64x16x16_F32BF16BF16_SSILNSO_5MajorE0ELSQ_0ELNSO_7ScaleInE1ELSR_1EEEEEENS4_6LayoutINS5_IJNSA_ILi2EEESB_SB_EEENS5_IJSB_NSA_ILi0EEESX_EEEEENS5_IJNS4_10UnderscoreES10_S10_EEEEENS4_13SM90_TMA_LOADENS4_14ComposedLayoutINS4_7SwizzleILi3ELi4ELi3EEENS4_18smem_ptr_flag_bitsILi16EEENSU_INS5_IJNSA_ILi8EEESH_EEENS5_IJSH_SB_EEEEEEEvNS4_8identityES13_S1D_vS1E_EENS_8epilogue10collective6detail29Sm90TmaWarpSpecializedAdapterINS1H_15DefaultEpilogueISJ_SK_SK_NS1G_6thread17LinearCombinationISJ_Li1EffLNS1L_9ScaleType4KindE0ELNS_15FloatRoundStyleE2ESJ_EENS1_15EpilogueDefaultEEEEEvvEEEEvNT_6ParamsE:
	.zero		1664


//--------------------- SYMBOLS --------------------------

	.type		.nv.reservedSmem.offset0,@object
	.size		.nv.reservedSmem.offset0,0x4
	.type		__assertfail,@function
